//
// Generated by NVIDIA NVVM Compiler
//
// Compiler Build ID: CL-36424714
// Cuda compilation tools, release 13.0, V13.0.88
// Based on NVVM 20.0.0
//

.version 9.0
.target sm_100
.address_size 64

	// .globl	_Z15SubsPivotKernelPdiii

.visible .entry _Z15SubsPivotKernelPdiii(
	.param .u64 .ptr .align 1 _Z15SubsPivotKernelPdiii_param_0,
	.param .u32 _Z15SubsPivotKernelPdiii_param_1,
	.param .u32 _Z15SubsPivotKernelPdiii_param_2,
	.param .u32 _Z15SubsPivotKernelPdiii_param_3
)
{
	.reg .pred 	%p<17>;
	.reg .b32 	%r<41>;
	.reg .b64 	%rd<20>;
	.reg .b64 	%fd<47>;

	ld.param.u64 	%rd7, [_Z15SubsPivotKernelPdiii_param_0];
	ld.param.u32 	%r20, [_Z15SubsPivotKernelPdiii_param_1];
	ld.param.u32 	%r21, [_Z15SubsPivotKernelPdiii_param_2];
	ld.param.u32 	%r22, [_Z15SubsPivotKernelPdiii_param_3];
	cvta.to.global.u64 	%rd1, %rd7;
	div.s32 	%r1, %r20, %r22;
	mov.u32 	%r23, %tid.x;
	mul.lo.s32 	%r35, %r1, %r23;
	setp.lt.s32 	%p1, %r1, 1;
	@%p1 bra 	$L__BB0_21;
	shl.b32 	%r3, %r20, 1;
	mul.lo.s32 	%r4, %r3, %r21;
	add.s32 	%r24, %r4, %r21;
	mul.wide.s32 	%rd8, %r24, 8;
	add.s64 	%rd2, %rd1, %rd8;
	max.s32 	%r25, %r3, 1;
	and.b32  	%r5, %r25, 3;
	and.b32  	%r6, %r25, 2147483644;
	neg.s32 	%r7, %r6;
	add.s64 	%rd3, %rd1, 16;
	add.s32 	%r8, %r35, %r1;
$L__BB0_2:
	setp.ne.s32 	%p2, %r35, %r21;
	@%p2 bra 	$L__BB0_11;
	setp.lt.s32 	%p3, %r20, 1;
	ld.global.f64 	%fd1, [%rd2];
	@%p3 bra 	$L__BB0_11;
	setp.lt.s32 	%p4, %r3, 4;
	mov.b32 	%r38, 0;
	@%p4 bra 	$L__BB0_7;
	mov.u32 	%r36, %r4;
	mov.u32 	%r37, %r7;
$L__BB0_6:
	mul.wide.s32 	%rd9, %r36, 8;
	add.s64 	%rd10, %rd3, %rd9;
	ld.global.f64 	%fd3, [%rd10+-16];
	div.rn.f64 	%fd4, %fd3, %fd1;
	st.global.f64 	[%rd10+-16], %fd4;
	ld.global.f64 	%fd5, [%rd10+-8];
	div.rn.f64 	%fd6, %fd5, %fd1;
	st.global.f64 	[%rd10+-8], %fd6;
	ld.global.f64 	%fd7, [%rd10];
	div.rn.f64 	%fd8, %fd7, %fd1;
	st.global.f64 	[%rd10], %fd8;
	ld.global.f64 	%fd9, [%rd10+8];
	div.rn.f64 	%fd10, %fd9, %fd1;
	st.global.f64 	[%rd10+8], %fd10;
	add.s32 	%r37, %r37, 4;
	add.s32 	%r36, %r36, 4;
	setp.ne.s32 	%p5, %r37, 0;
	mov.u32 	%r38, %r6;
	@%p5 bra 	$L__BB0_6;
$L__BB0_7:
	setp.eq.s32 	%p6, %r5, 0;
	@%p6 bra 	$L__BB0_11;
	setp.eq.s32 	%p7, %r5, 1;
	add.s32 	%r27, %r38, %r4;
	mul.wide.s32 	%rd11, %r27, 8;
	add.s64 	%rd4, %rd1, %rd11;
	ld.global.f64 	%fd11, [%rd4];
	div.rn.f64 	%fd12, %fd11, %fd1;
	st.global.f64 	[%rd4], %fd12;
	@%p7 bra 	$L__BB0_11;
	setp.eq.s32 	%p8, %r5, 2;
	ld.global.f64 	%fd13, [%rd4+8];
	div.rn.f64 	%fd14, %fd13, %fd1;
	st.global.f64 	[%rd4+8], %fd14;
	@%p8 bra 	$L__BB0_11;
	ld.global.f64 	%fd15, [%rd4+16];
	div.rn.f64 	%fd16, %fd15, %fd1;
	st.global.f64 	[%rd4+16], %fd16;
$L__BB0_11:
	setp.eq.s32 	%p9, %r35, %r21;
	bar.sync 	0;
	@%p9 bra 	$L__BB0_20;
	setp.lt.s32 	%p10, %r20, 1;
	mul.lo.s32 	%r15, %r35, %r3;
	add.s32 	%r28, %r15, %r21;
	mul.wide.s32 	%rd12, %r28, 8;
	add.s64 	%rd13, %rd1, %rd12;
	ld.global.f64 	%fd17, [%rd13];
	ld.global.f64 	%fd18, [%rd2];
	div.rn.f64 	%fd2, %fd17, %fd18;
	@%p10 bra 	$L__BB0_20;
	setp.lt.s32 	%p11, %r3, 4;
	mov.b32 	%r40, 0;
	@%p11 bra 	$L__BB0_16;
	mov.b32 	%r39, 0;
$L__BB0_15:
	add.s32 	%r31, %r39, %r4;
	mul.wide.s32 	%rd14, %r31, 8;
	add.s64 	%rd15, %rd1, %rd14;
	ld.global.f64 	%fd19, [%rd15];
	mul.f64 	%fd20, %fd2, %fd19;
	add.s32 	%r32, %r39, %r15;
	mul.wide.s32 	%rd16, %r32, 8;
	add.s64 	%rd17, %rd1, %rd16;
	ld.global.f64 	%fd21, [%rd17];
	sub.f64 	%fd22, %fd21, %fd20;
	st.global.f64 	[%rd17], %fd22;
	ld.global.f64 	%fd23, [%rd15+8];
	mul.f64 	%fd24, %fd2, %fd23;
	ld.global.f64 	%fd25, [%rd17+8];
	sub.f64 	%fd26, %fd25, %fd24;
	st.global.f64 	[%rd17+8], %fd26;
	ld.global.f64 	%fd27, [%rd15+16];
	mul.f64 	%fd28, %fd2, %fd27;
	ld.global.f64 	%fd29, [%rd17+16];
	sub.f64 	%fd30, %fd29, %fd28;
	st.global.f64 	[%rd17+16], %fd30;
	ld.global.f64 	%fd31, [%rd15+24];
	mul.f64 	%fd32, %fd2, %fd31;
	ld.global.f64 	%fd33, [%rd17+24];
	sub.f64 	%fd34, %fd33, %fd32;
	st.global.f64 	[%rd17+24], %fd34;
	add.s32 	%r39, %r39, 4;
	setp.ne.s32 	%p12, %r39, %r6;
	mov.u32 	%r40, %r6;
	@%p12 bra 	$L__BB0_15;
$L__BB0_16:
	setp.eq.s32 	%p13, %r5, 0;
	@%p13 bra 	$L__BB0_20;
	setp.eq.s32 	%p14, %r5, 1;
	add.s32 	%r33, %r40, %r4;
	mul.wide.s32 	%rd18, %r33, 8;
	add.s64 	%rd5, %rd1, %rd18;
	ld.global.f64 	%fd35, [%rd5];
	mul.f64 	%fd36, %fd2, %fd35;
	add.s32 	%r34, %r40, %r15;
	mul.wide.s32 	%rd19, %r34, 8;
	add.s64 	%rd6, %rd1, %rd19;
	ld.global.f64 	%fd37, [%rd6];
	sub.f64 	%fd38, %fd37, %fd36;
	st.global.f64 	[%rd6], %fd38;
	@%p14 bra 	$L__BB0_20;
	setp.eq.s32 	%p15, %r5, 2;
	ld.global.f64 	%fd39, [%rd5+8];
	mul.f64 	%fd40, %fd2, %fd39;
	ld.global.f64 	%fd41, [%rd6+8];
	sub.f64 	%fd42, %fd41, %fd40;
	st.global.f64 	[%rd6+8], %fd42;
	@%p15 bra 	$L__BB0_20;
	ld.global.f64 	%fd43, [%rd5+16];
	mul.f64 	%fd44, %fd2, %fd43;
	ld.global.f64 	%fd45, [%rd6+16];
	sub.f64 	%fd46, %fd45, %fd44;
	st.global.f64 	[%rd6+16], %fd46;
$L__BB0_20:
	bar.sync 	0;
	add.s32 	%r35, %r35, 1;
	setp.lt.s32 	%p16, %r35, %r8;
	@%p16 bra 	$L__BB0_2;
$L__BB0_21:
	ret;

}


// ===== COMPILED SASS (sm_100) =====

	.target	sm_100

	.elftype	@"ET_EXEC"


//--------------------- .note.nv.tkinfo           --------------------------
	.section	.note.nv.tkinfo,"",@"SHT_NOTE"
	.sectionflags	@"SHF_NOTE_NV_TKINFO"
	.tkinfo
        /*0018*/ 	.word	0x00000002
        /*0030*/ 	.string	""
        /*0030*/ 	.string	"ptxas"
        /*0030*/ 	.string	"Cuda compilation tools, release 13.0, V13.0.88"
        /*0030*/ 	.string	"Build cuda_13.0.r13.0/compiler.36424714_0"
        /*0030*/ 	.string	"-arch sm_100 -m 64 "



//--------------------- .note.nv.cuinfo           --------------------------
	.section	.note.nv.cuinfo,"",@"SHT_NOTE"
	.sectionflags	@"SHF_NOTE_NV_CUINFO"
        /*0018*/ 	.short	0x0002
        /*001a*/ 	.short	0x0064
        /*001c*/ 	.short	0x0082
	.zero		2


//--------------------- .nv.info                  --------------------------
	.section	.nv.info,"",@"SHT_CUDA_INFO"
	.align	4


	//----- nvinfo : EIATTR_REGCOUNT
	.align		4
        /*0000*/ 	.byte	0x04, 0x2f
        /*0002*/ 	.short	(.L_1 - .L_0)
	.align		4
.L_0:
        /*0004*/ 	.word	index@(_Z15SubsPivotKernelPdiii)
        /*0008*/ 	.word	0x0000001d


	//----- nvinfo : EIATTR_FRAME_SIZE
	.align		4
.L_1:
        /*000c*/ 	.byte	0x04, 0x11
        /*000e*/ 	.short	(.L_3 - .L_2)
	.align		4
.L_2:
        /*0010*/ 	.word	index@($__internal_0_$__cuda_sm20_div_rn_f64_full)
        /*0014*/ 	.word	0x00000000


	//----- nvinfo : EIATTR_FRAME_SIZE
	.align		4
.L_3:
        /*0018*/ 	.byte	0x04, 0x11
        /*001a*/ 	.short	(.L_5 - .L_4)
	.align		4
.L_4:
        /*001c*/ 	.word	index@(_Z15SubsPivotKernelPdiii)
        /*0020*/ 	.word	0x00000000


	//----- nvinfo : EIATTR_MIN_STACK_SIZE
	.align		4
.L_5:
        /*0024*/ 	.byte	0x04, 0x12
        /*0026*/ 	.short	(.L_7 - .L_6)
	.align		4
.L_6:
        /*0028*/ 	.word	index@(_Z15SubsPivotKernelPdiii)
        /*002c*/ 	.word	0x00000000
.L_7:


//--------------------- .nv.compat                --------------------------
	.section	.nv.compat,"",@"SHT_CUDA_COMPAT_INFO"
	.align	4
        /*0000*/ 	.byte	0x02, 0x09, 0x00, 0x00, 0x02, 0x02, 0x01, 0x00, 0x02, 0x05, 0x05, 0x00, 0x03, 0x07, 0x01, 0x01
        /*0010*/ 	.byte	0x02, 0x03, 0x00, 0x00, 0x02, 0x06, 0x01, 0x00, 0x04, 0x0b, 0x08, 0x00, 0x01, 0x00, 0x00, 0x00
        /*0020*/ 	.byte	0x00, 0x00, 0x00, 0x00


//--------------------- .nv.info._Z15SubsPivotKernelPdiii --------------------------
	.section	.nv.info._Z15SubsPivotKernelPdiii,"",@"SHT_CUDA_INFO"
	.sectionflags	@""
	.align	4


	//----- nvinfo : EIATTR_CUDA_API_VERSION
	.align		4
        /*0000*/ 	.byte	0x04, 0x37
        /*0002*/ 	.short	(.L_9 - .L_8)
.L_8:
        /*0004*/ 	.word	0x00000082


	//----- nvinfo : EIATTR_KPARAM_INFO
	.align		4
.L_9:
        /*0008*/ 	.byte	0x04, 0x17
        /*000a*/ 	.short	(.L_11 - .L_10)
.L_10:
        /*000c*/ 	.word	0x00000000
        /*0010*/ 	.short	0x0003
        /*0012*/ 	.short	0x0010
        /*0014*/ 	.byte	0x00, 0xf0, 0x11, 0x00


	//----- nvinfo : EIATTR_KPARAM_INFO
	.align		4
.L_11:
        /*0018*/ 	.byte	0x04, 0x17
        /*001a*/ 	.short	(.L_13 - .L_12)
.L_12:
        /*001c*/ 	.word	0x00000000
        /*0020*/ 	.short	0x0002
        /*0022*/ 	.short	0x000c
        /*0024*/ 	.byte	0x00, 0xf0, 0x11, 0x00


	//----- nvinfo : EIATTR_KPARAM_INFO
	.align		4
.L_13:
        /*0028*/ 	.byte	0x04, 0x17
        /*002a*/ 	.short	(.L_15 - .L_14)
.L_14:
        /*002c*/ 	.word	0x00000000
        /*0030*/ 	.short	0x0001
        /*0032*/ 	.short	0x0008
        /*0034*/ 	.byte	0x00, 0xf0, 0x11, 0x00


	//----- nvinfo : EIATTR_KPARAM_INFO
	.align		4
.L_15:
        /*0038*/ 	.byte	0x04, 0x17
        /*003a*/ 	.short	(.L_17 - .L_16)
.L_16:
        /*003c*/ 	.word	0x00000000
        /*0040*/ 	.short	0x0000
        /*0042*/ 	.short	0x0000
        /*0044*/ 	.byte	0x00, 0xf5, 0x21, 0x00


	//----- nvinfo : EIATTR_SPARSE_MMA_MASK
	.align		4
.L_17:
        /*0048*/ 	.byte	0x03, 0x50
        /*004a*/ 	.short	0x0000


	//----- nvinfo : EIATTR_MAXREG_COUNT
	.align		4
        /*004c*/ 	.byte	0x03, 0x1b
        /*004e*/ 	.short	0x00ff


	//----- nvinfo : EIATTR_NUM_BARRIERS
	.align		4
        /*0050*/ 	.byte	0x02, 0x4c
        /*0052*/ 	.byte	0x01
	.zero		1


	//----- nvinfo : EIATTR_MERCURY_ISA_VERSION
	.align		4
        /*0054*/ 	.byte	0x03, 0x5f
        /*0056*/ 	.short	0x0101


	//----- nvinfo : EIATTR_VRC_CTA_INIT_COUNT
	.align		4
        /*0058*/ 	.byte	0x02, 0x4a
	.zero		1
	.zero		1


	//----- nvinfo : EIATTR_EXIT_INSTR_OFFSETS
	.align		4
        /*005c*/ 	.byte	0x04, 0x1c
        /*005e*/ 	.short	(.L_19 - .L_18)


	//   ....[0]....
.L_18:
        /*0060*/ 	.word	0x000001d0


	//   ....[1]....
        /*0064*/ 	.word	0x00002050


	//----- nvinfo : EIATTR_CRS_STACK_SIZE
	.align		4
.L_19:
        /*0068*/ 	.byte	0x04, 0x1e
        /*006a*/ 	.short	(.L_21 - .L_20)
.L_20:
        /*006c*/ 	.word	0x00000000


	//----- nvinfo : EIATTR_CBANK_PARAM_SIZE
	.align		4
.L_21:
        /*0070*/ 	.byte	0x03, 0x19
        /*0072*/ 	.short	0x0014


	//----- nvinfo : EIATTR_PARAM_CBANK
	.align		4
        /*0074*/ 	.byte	0x04, 0x0a
        /*0076*/ 	.short	(.L_23 - .L_22)
	.align		4
.L_22:
        /*0078*/ 	.word	index@(.nv.constant0._Z15SubsPivotKernelPdiii)
        /*007c*/ 	.short	0x0380
        /*007e*/ 	.short	0x0014


	//----- nvinfo : EIATTR_SW_WAR
	.align		4
.L_23:
        /*0080*/ 	.byte	0x04, 0x36
        /*0082*/ 	.short	(.L_25 - .L_24)
.L_24:
        /*0084*/ 	.word	0x00000008
.L_25:


//--------------------- .nv.callgraph             --------------------------
	.section	.nv.callgraph,"",@"SHT_CUDA_CALLGRAPH"
	.align	4
	.sectionentsize	8
	.align		4
        /*0000*/ 	.word	0x00000000
	.align		4
        /*0004*/ 	.word	0xffffffff
	.align		4
        /*0008*/ 	.word	0x00000000
	.align		4
        /*000c*/ 	.word	0xfffffffe
	.align		4
        /*0010*/ 	.word	0x00000000
	.align		4
        /*0014*/ 	.word	0xfffffffd
	.align		4
        /*0018*/ 	.word	0x00000000
	.align		4
        /*001c*/ 	.word	0xfffffffc


//--------------------- .text._Z15SubsPivotKernelPdiii --------------------------
	.section	.text._Z15SubsPivotKernelPdiii,"ax",@progbits
	.align	128
        .global         _Z15SubsPivotKernelPdiii
        .type           _Z15SubsPivotKernelPdiii,@function
        .size           _Z15SubsPivotKernelPdiii,(.L_x_26 - _Z15SubsPivotKernelPdiii)
        .other          _Z15SubsPivotKernelPdiii,@"STO_CUDA_ENTRY STV_DEFAULT"
_Z15SubsPivotKernelPdiii:
.text._Z15SubsPivotKernelPdiii:
[----:B------:R-:W-:Y:S08]  /*0000*/  LDC R1, c[0x0][0x37c] ;  /* 0x0000df00ff017b82 */ /* 0x000ff00000000800 */
[----:B------:R-:W0:Y:S01]  /*0010*/  LDC R8, c[0x0][0x390] ;  /* 0x0000e400ff087b82 */ /* 0x000e220000000800 */
[----:B------:R-:W1:Y:S02]  /*0020*/  LDCU UR5, c[0x0][0x388] ;  /* 0x00007100ff0577ac */ /* 0x000e640008000800 */
[----:B-1----:R-:W-:Y:S01]  /*0030*/  IMAD.U32 R4, RZ, RZ, UR5 ;  /* 0x00000005ff047e24 */ /* 0x002fe2000f8e00ff */
[----:B0-----:R-:W-:-:S04]  /*0040*/  IABS R5, R8 ;  /* 0x0000000800057213 */ /* 0x001fc80000000000 */
[----:B------:R-:W0:Y:S08]  /*0050*/  I2F.RP R0, R5 ;  /* 0x0000000500007306 */ /* 0x000e300000209400 */
[----:B0-----:R-:W0:Y:S02]  /*0060*/  MUFU.RCP R0, R0 ;  /* 0x0000000000007308 */ /* 0x001e240000001000 */
[----:B0-----:R-:W-:Y:S01]  /*0070*/  VIADD R2, R0, 0xffffffe ;  /* 0x0ffffffe00027836 */ /* 0x001fe20000000000 */
[----:B------:R-:W-:-:S05]  /*0080*/  IABS R0, R4 ;  /* 0x0000000400007213 */ /* 0x000fca0000000000 */
[----:B------:R0:W1:Y:S02]  /*0090*/  F2I.FTZ.U32.TRUNC.NTZ R3, R2 ;  /* 0x0000000200037305 */ /* 0x000064000021f000 */
[----:B0-----:R-:W-:Y:S02]  /*00a0*/  HFMA2 R2, -RZ, RZ, 0, 0 ;  /* 0x00000000ff027431 */ /* 0x001fe400000001ff */
[----:B-1----:R-:W-:-:S04]  /*00b0*/  IMAD.MOV R6, RZ, RZ, -R3 ;  /* 0x000000ffff067224 */ /* 0x002fc800078e0a03 */
[----:B------:R-:W-:-:S04]  /*00c0*/  IMAD R7, R6, R5, RZ ;  /* 0x0000000506077224 */ /* 0x000fc800078e02ff */
[----:B------:R-:W-:-:S06]  /*00d0*/  IMAD.HI.U32 R3, R3, R7, R2 ;  /* 0x0000000703037227 */ /* 0x000fcc00078e0002 */
[----:B------:R-:W-:-:S04]  /*00e0*/  IMAD.HI.U32 R3, R3, R0, RZ ;  /* 0x0000000003037227 */ /* 0x000fc800078e00ff */
[----:B------:R-:W-:-:S04]  /*00f0*/  IMAD.MOV R2, RZ, RZ, -R3 ;  /* 0x000000ffff027224 */ /* 0x000fc800078e0a03 */
[----:B------:R-:W-:-:S05]  /*0100*/  IMAD R0, R5, R2, R0 ;  /* 0x0000000205007224 */ /* 0x000fca00078e0200 */
[----:B------:R-:W-:-:S13]  /*0110*/  ISETP.GT.U32.AND P1, PT, R5, R0, PT ;  /* 0x000000000500720c */ /* 0x000fda0003f24070 */
[----:B------:R-:W-:Y:S01]  /*0120*/  @!P1 IMAD.IADD R0, R0, 0x1, -R5 ;  /* 0x0000000100009824 */ /* 0x000fe200078e0a05 */
[----:B------:R-:W-:Y:S02]  /*0130*/  @!P1 IADD3 R3, PT, PT, R3, 0x1, RZ ;  /* 0x0000000103039810 */ /* 0x000fe40007ffe0ff */
[----:B------:R-:W-:Y:S02]  /*0140*/  ISETP.NE.AND P1, PT, R8, RZ, PT ;  /* 0x000000ff0800720c */ /* 0x000fe40003f25270 */
[----:B------:R-:W-:Y:S02]  /*0150*/  ISETP.GE.U32.AND P0, PT, R0, R5, PT ;  /* 0x000000050000720c */ /* 0x000fe40003f06070 */
[----:B------:R-:W-:-:S04]  /*0160*/  LOP3.LUT R0, R8, UR5, RZ, 0x3c, !PT ;  /* 0x0000000508007c12 */ /* 0x000fc8000f8e3cff */
[----:B------:R-:W-:-:S07]  /*0170*/  ISETP.GE.AND P2, PT, R0, RZ, PT ;  /* 0x000000ff0000720c */ /* 0x000fce0003f46270 */
[----:B------:R-:W-:-:S04]  /*0180*/  @P0 VIADD R3, R3, 0x1 ;  /* 0x0000000103030836 */ /* 0x000fc80000000000 */
[----:B------:R-:W-:-:S05]  /*0190*/  IMAD.MOV.U32 R0, RZ, RZ, R3 ;  /* 0x000000ffff007224 */ /* 0x000fca00078e0003 */
[----:B------:R-:W-:Y:S02]  /*01a0*/  @!P2 IADD3 R0, PT, PT, -R0, RZ, RZ ;  /* 0x000000ff0000a210 */ /* 0x000fe40007ffe1ff */
[----:B------:R-:W-:-:S04]  /*01b0*/  @!P1 LOP3.LUT R0, RZ, R8, RZ, 0x33, !PT ;  /* 0x00000008ff009212 */ /* 0x000fc800078e33ff */
[----:B------:R-:W-:-:S13]  /*01c0*/  ISETP.GE.AND P0, PT, R0, 0x1, PT ;  /* 0x000000010000780c */ /* 0x000fda0003f06270 */
[----:B------:R-:W-:Y:S05]  /*01d0*/  @!P0 EXIT ;  /* 0x000000000000894d */ /* 0x000fea0003800000 */
[----:B------:R-:W0:Y:S01]  /*01e0*/  S2R R3, SR_TID.X ;  /* 0x0000000000037919 */ /* 0x000e220000002100 */
[----:B------:R-:W1:Y:S01]  /*01f0*/  LDCU.64 UR8, c[0x0][0x380] ;  /* 0x00007000ff0877ac */ /* 0x000e620008000a00 */
[----:B------:R-:W2:Y:S01]  /*0200*/  LDCU UR4, c[0x0][0x38c] ;  /* 0x00007180ff0477ac */ /* 0x000ea20008000800 */
[----:B------:R-:W3:Y:S01]  /*0210*/  LDCU.64 UR6, c[0x0][0x380] ;  /* 0x00007000ff0677ac */ /* 0x000ee20008000a00 */
[----:B------:R-:W-:Y:S01]  /*0220*/  USHF.L.U32 UR5, UR5, 0x1, URZ ;  /* 0x0000000105057899 */ /* 0x000fe200080006ff */
[----:B------:R-:W4:Y:S03]  /*0230*/  LDCU.64 UR14, c[0x0][0x358] ;  /* 0x00006b00ff0e77ac */ /* 0x000f260008000a00 */
[----:B------:R-:W-:Y:S02]  /*0240*/  UISETP.LT.AND UP1, UPT, UR5, 0x1, UPT ;  /* 0x000000010500788c */ /* 0x000fe4000bf21270 */
[----:B-1----:R-:W-:-:S02]  /*0250*/  UIADD3 UR11, UP0, UPT, UR8, 0x10, URZ ;  /* 0x00000010080b7890 */ /* 0x002fc4000ff1e0ff */
[----:B--2---:R-:W-:Y:S02]  /*0260*/  UIMAD UR13, UR5, UR4, URZ ;  /* 0x00000004050d72a4 */ /* 0x004fe4000f8e02ff */
[----:B------:R-:W-:Y:S02]  /*0270*/  USEL UR8, UR5, 0x1, !UP1 ;  /* 0x0000000105087887 */ /* 0x000fe4000c800000 */
[----:B------:R-:W-:Y:S02]  /*0280*/  UIADD3 UR4, UPT, UPT, UR13, UR4, URZ ;  /* 0x000000040d047290 */ /* 0x000fe4000fffe0ff */
[----:B------:R-:W-:Y:S02]  /*0290*/  ULOP3.LUT UR16, UR8, 0x7ffffffc, URZ, 0xc0, !UPT ;  /* 0x7ffffffc08107892 */ /* 0x000fe4000f8ec0ff */
[----:B------:R-:W-:Y:S01]  /*02a0*/  UIADD3.X UR12, UPT, UPT, URZ, UR9, URZ, UP0, !UPT ;  /* 0x00000009ff0c7290 */ /* 0x000fe200087fe4ff */
[----:B0-----:R-:W-:Y:S01]  /*02b0*/  IMAD R3, R0, R3, RZ ;  /* 0x0000000300037224 */ /* 0x001fe200078e02ff */
[----:B---3--:R-:W-:-:S02]  /*02c0*/  UIMAD.WIDE UR6, UR4, 0x8, UR6 ;  /* 0x00000008040678a5 */ /* 0x008fc4000f8e0206 */
[----:B------:R-:W-:Y:S01]  /*02d0*/  ULOP3.LUT UR10, UR8, 0x3, URZ, 0xc0, !UPT ;  /* 0x00000003080a7892 */ /* 0x000fe2000f8ec0ff */
[----:B------:R-:W-:Y:S01]  /*02e0*/  IMAD.IADD R0, R0, 0x1, R3 ;  /* 0x0000000100007824 */ /* 0x000fe200078e0203 */
[----:B----4-:R-:W-:-:S12]  /*02f0*/  UIADD3 UR19, UPT, UPT, -UR16, URZ, URZ ;  /* 0x000000ff10137290 */ /* 0x010fd8000fffe1ff */
.L_x_19:
[----:B------:R-:W0:Y:S02]  /*0300*/  LDCU UR4, c[0x0][0x38c] ;  /* 0x00007180ff0477ac */ /* 0x000e240008000800 */
[----:B0-----:R-:W-:-:S13]  /*0310*/  ISETP.NE.AND P0, PT, R3, UR4, PT ;  /* 0x0000000403007c0c */ /* 0x001fda000bf05270 */
[----:B-12345:R-:W-:Y:S05]  /*0320*/  @P0 BRA `(.L_x_0) ;  /* 0x0000000800d00947 */ /* 0x03efea0003800000 */
[----:B------:R-:W0:Y:S02]  /*0330*/  LDCU UR4, c[0x0][0x388] ;  /* 0x00007100ff0477ac */ /* 0x000e240008000800 */
[----:B0-----:R-:W-:-:S09]  /*0340*/  UISETP.GE.AND UP0, UPT, UR4, 0x1, UPT ;  /* 0x000000010400788c */ /* 0x001fd2000bf06270 */
[----:B------:R-:W-:Y:S05]  /*0350*/  BRA.U !UP0, `(.L_x_0) ;  /* 0x0000000908c47547 */ /* 0x000fea000b800000 */
[----:B------:R-:W-:Y:S01]  /*0360*/  IMAD.U32 R6, RZ, RZ, UR6 ;  /* 0x00000006ff067e24 */ /* 0x000fe2000f8e00ff */
[----:B------:R-:W-:-:S06]  /*0370*/  MOV R7, UR7 ;  /* 0x0000000700077c02 */ /* 0x000fcc0008000f00 */
[----:B------:R-:W5:Y:S01]  /*0380*/  LDG.E.64 R6, desc[UR14][R6.64] ;  /* 0x0000000e06067981 */ /* 0x000f62000c1e1b00 */
[----:B------:R-:W-:Y:S01]  /*0390*/  UISETP.GE.AND UP0, UPT, UR5, 0x4, UPT ;  /* 0x000000040500788c */ /* 0x000fe2000bf06270 */
[----:B------:R-:W-:-:S08]  /*03a0*/  IMAD.MOV.U32 R2, RZ, RZ, RZ ;  /* 0x000000ffff027224 */ /* 0x000fd000078e00ff */
[----:B------:R-:W-:Y:S05]  /*03b0*/  BRA.U !UP0, `(.L_x_1) ;  /* 0x0000000508787547 */ /* 0x000fea000b800000 */
[----:B------:R-:W-:Y:S01]  /*03c0*/  IMAD.U32 R24, RZ, RZ, UR13 ;  /* 0x0000000dff187e24 */ /* 0x000fe2000f8e00ff */
[----:B------:R-:W-:-:S07]  /*03d0*/  MOV R26, UR19 ;  /* 0x00000013001a7c02 */ /* 0x000fce0008000f00 */
.L_x_6:
[----:B0-----:R-:W-:Y:S02]  /*03e0*/  IMAD.U32 R22, RZ, RZ, UR11 ;  /* 0x0000000bff167e24 */ /* 0x001fe4000f8e00ff */
[----:B------:R-:W-:Y:S02]  /*03f0*/  IMAD.U32 R23, RZ, RZ, UR12 ;  /* 0x0000000cff177e24 */ /* 0x000fe4000f8e00ff */
[----:B------:R-:W-:-:S05]  /*0400*/  IMAD.WIDE R22, R24, 0x8, R22 ;  /* 0x0000000818167825 */ /* 0x000fca00078e0216 */
[----:B------:R-:W2:Y:S01]  /*0410*/  LDG.E.64 R12, desc[UR14][R22.64+-0x10] ;  /* 0xfffff00e160c7981 */ /* 0x000ea2000c1e1b00 */
[----:B-----5:R-:W0:Y:S01]  /*0420*/  MUFU.RCP64H R5, R7 ;  /* 0x0000000700057308 */ /* 0x020e220000001800 */
[----:B------:R-:W-:Y:S01]  /*0430*/  MOV R4, 0x1 ;  /* 0x0000000100047802 */ /* 0x000fe20000000f00 */
[----:B------:R-:W-:-:S05]  /*0440*/  VIADD R26, R26, 0x4 ;  /* 0x000000041a1a7836 */ /* 0x000fca0000000000 */
[----:B------:R-:W-:Y:S01]  /*0450*/  ISETP.NE.AND P4, PT, R26, RZ, PT ;  /* 0x000000ff1a00720c */ /* 0x000fe20003f85270 */
[----:B0-----:R-:W-:-:S08]  /*0460*/  DFMA R8, -R6, R4, 1 ;  /* 0x3ff000000608742b */ /* 0x001fd00000000104 */
[----:B------:R-:W-:-:S08]  /*0470*/  DFMA R8, R8, R8, R8 ;  /* 0x000000080808722b */ /* 0x000fd00000000008 */
[----:B------:R-:W-:-:S08]  /*0480*/  DFMA R8, R4, R8, R4 ;  /* 0x000000080408722b */ /* 0x000fd00000000004 */
[----:B------:R-:W-:-:S08]  /*0490*/  DFMA R4, -R6, R8, 1 ;  /* 0x3ff000000604742b */ /* 0x000fd00000000108 */
[----:B------:R-:W-:-:S08]  /*04a0*/  DFMA R4, R8, R4, R8 ;  /* 0x000000040804722b */ /* 0x000fd00000000008 */
[----:B--2---:R-:W-:Y:S01]  /*04b0*/  DMUL R8, R12, R4 ;  /* 0x000000040c087228 */ /* 0x004fe20000000000 */
[----:B------:R-:W-:-:S07]  /*04c0*/  FSETP.GEU.AND P1, PT, |R13|, 6.5827683646048100446e-37, PT ;  /* 0x036000000d00780b */ /* 0x000fce0003f2e200 */
[----:B------:R-:W-:-:S08]  /*04d0*/  DFMA R10, -R6, R8, R12 ;  /* 0x00000008060a722b */ /* 0x000fd0000000010c */
[----:B------:R-:W-:-:S10]  /*04e0*/  DFMA R4, R4, R10, R8 ;  /* 0x0000000a0404722b */ /* 0x000fd40000000008 */
[----:B------:R-:W-:-:S05]  /*04f0*/  FFMA R2, RZ, R7, R5 ;  /* 0x00000007ff027223 */ /* 0x000fca0000000005 */
[----:B------:R-:W-:-:S13]  /*0500*/  FSETP.GT.AND P0, PT, |R2|, 1.469367938527859385e-39, PT ;  /* 0x001000000200780b */ /* 0x000fda0003f04200 */
[----:B------:R-:W-:Y:S05]  /*0510*/  @P0 BRA P1, `(.L_x_2) ;  /* 0x0000000000180947 */ /* 0x000fea0000800000 */
[----:B------:R-:W-:Y:S01]  /*0520*/  IMAD.MOV.U32 R10, RZ, RZ, R6 ;  /* 0x000000ffff0a7224 */ /* 0x000fe200078e0006 */
[----:B------:R-:W-:Y:S02]  /*0530*/  MOV R11, R7 ;  /* 0x00000007000b7202 */ /* 0x000fe40000000f00 */
[----:B------:R-:W-:-:S07]  /*0540*/  MOV R2, 0x560 ;  /* 0x0000056000027802 */ /* 0x000fce0000000f00 */
[----:B------:R-:W-:Y:S05]  /*0550*/  CALL.REL.NOINC `($__internal_0_$__cuda_sm20_div_rn_f64_full) ;  /* 0x0000001800c07944 */ /* 0x000fea0003c00000 */
[----:B------:R-:W-:Y:S02]  /*0560*/  IMAD.MOV.U32 R4, RZ, RZ, R8 ;  /* 0x000000ffff047224 */ /* 0x000fe400078e0008 */
[----:B------:R-:W-:-:S07]  /*0570*/  IMAD.MOV.U32 R5, RZ, RZ, R9 ;  /* 0x000000ffff057224 */ /* 0x000fce00078e0009 */
.L_x_2:
[----:B------:R-:W2:Y:S01]  /*0580*/  LDG.E.64 R12, desc[UR14][R22.64+-0x8] ;  /* 0xfffff80e160c7981 */ /* 0x000ea2000c1e1b00 */
[----:B------:R-:W0:Y:S01]  /*0590*/  MUFU.RCP64H R9, R7 ;  /* 0x0000000700097308 */ /* 0x000e220000001800 */
[----:B------:R-:W-:Y:S02]  /*05a0*/  MOV R8, 0x1 ;  /* 0x0000000100087802 */ /* 0x000fe40000000f00 */
[----:B------:R1:W-:Y:S04]  /*05b0*/  STG.E.64 desc[UR14][R22.64+-0x10], R4 ;  /* 0xfffff00416007986 */ /* 0x0003e8000c101b0e */
        /* <DEDUP_REMOVED lines=11> */
[----:B-1----:R-:W-:Y:S05]  /*0670*/  @P0 BRA P1, `(.L_x_3) ;  /* 0x0000000000100947 */ /* 0x002fea0000800000 */
[----:B------:R-:W-:Y:S01]  /*0680*/  IMAD.MOV.U32 R10, RZ, RZ, R6 ;  /* 0x000000ffff0a7224 */ /* 0x000fe200078e0006 */
[----:B------:R-:W-:Y:S01]  /*0690*/  MOV R2, 0x6c0 ;  /* 0x000006c000027802 */ /* 0x000fe20000000f00 */
[----:B------:R-:W-:-:S07]  /*06a0*/  IMAD.MOV.U32 R11, RZ, RZ, R7 ;  /* 0x000000ffff0b7224 */ /* 0x000fce00078e0007 */
[----:B------:R-:W-:Y:S05]  /*06b0*/  CALL.REL.NOINC `($__internal_0_$__cuda_sm20_div_rn_f64_full) ;  /* 0x0000001800687944 */ /* 0x000fea0003c00000 */
.L_x_3:
        /* <DEDUP_REMOVED lines=20> */
[----:B------:R-:W-:Y:S01]  /*0800*/  MOV R4, R8 ;  /* 0x0000000800047202 */ /* 0x000fe20000000f00 */
[----:B------:R-:W-:-:S07]  /*0810*/  IMAD.MOV.U32 R5, RZ, RZ, R9 ;  /* 0x000000ffff057224 */ /* 0x000fce00078e0009 */
.L_x_4:
[----:B------:R-:W2:Y:S01]  /*0820*/  LDG.E.64 R12, desc[UR14][R22.64+0x8] ;  /* 0x0000080e160c7981 */ /* 0x000ea2000c1e1b00 */
[----:B------:R-:W0:Y:S01]  /*0830*/  MUFU.RCP64H R9, R7 ;  /* 0x0000000700097308 */ /* 0x000e220000001800 */
[----:B------:R-:W-:Y:S02]  /*0840*/  IMAD.MOV.U32 R8, RZ, RZ, 0x1 ;  /* 0x00000001ff087424 */ /* 0x000fe400078e00ff */
        /* <DEDUP_REMOVED lines=13> */
[----:B------:R-:W-:Y:S01]  /*0920*/  MOV R10, R6 ;  /* 0x00000006000a7202 */ /* 0x000fe20000000f00 */
[----:B------:R-:W-:Y:S01]  /*0930*/  IMAD.MOV.U32 R11, RZ, RZ, R7 ;  /* 0x000000ffff0b7224 */ /* 0x000fe200078e0007 */
[----:B------:R-:W-:-:S07]  /*0940*/  MOV R2, 0x960 ;  /* 0x0000096000027802 */ /* 0x000fce0000000f00 */
[----:B------:R-:W-:Y:S05]  /*0950*/  CALL.REL.NOINC `($__internal_0_$__cuda_sm20_div_rn_f64_full) ;  /* 0x0000001400c07944 */ /* 0x000fea0003c00000 */
.L_x_5:
[----:B------:R0:W-:Y:S01]  /*0960*/  STG.E.64 desc[UR14][R22.64+0x8], R8 ;  /* 0x0000080816007986 */ /* 0x0001e2000c101b0e */
[----:B------:R-:W-:Y:S01]  /*0970*/  VIADD R24, R24, 0x4 ;  /* 0x0000000418187836 */ /* 0x000fe20000000000 */
[----:B------:R-:W-:Y:S06]  /*0980*/  @P4 BRA `(.L_x_6) ;  /* 0xfffffff800944947 */ /* 0x000fec000383ffff */
[----:B------:R-:W-:-:S07]  /*0990*/  MOV R2, UR16 ;  /* 0x0000001000027c02 */ /* 0x000fce0008000f00 */
.L_x_1:
[----:B------:R-:W-:-:S09]  /*09a0*/  UISETP.NE.AND UP0, UPT, UR10, URZ, UPT ;  /* 0x000000ff0a00728c */ /* 0x000fd2000bf05270 */
[----:B------:R-:W-:Y:S05]  /*09b0*/  BRA.U !UP0, `(.L_x_0) ;  /* 0x00000005082c7547 */ /* 0x000fea000b800000 */
[----:B0-----:R-:W0:Y:S01]  /*09c0*/  LDC.64 R22, c[0x0][0x380] ;  /* 0x0000e000ff167b82 */ /* 0x001e220000000a00 */
[----:B------:R-:W-:-:S04]  /*09d0*/  VIADD R5, R2, UR13 ;  /* 0x0000000d02057c36 */ /* 0x000fc80008000000 */
[----:B0-----:R-:W-:-:S05]  /*09e0*/  IMAD.WIDE R22, R5, 0x8, R22 ;  /* 0x0000000805167825 */ /* 0x001fca00078e0216 */
[----:B------:R-:W2:Y:S01]  /*09f0*/  LDG.E.64 R12, desc[UR14][R22.64] ;  /* 0x0000000e160c7981 */ /* 0x000ea2000c1e1b00 */
[----:B-----5:R-:W0:Y:S01]  /*0a00*/  MUFU.RCP64H R5, R7 ;  /* 0x0000000700057308 */ /* 0x020e220000001800 */
[----:B------:R-:W-:Y:S01]  /*0a10*/  IMAD.MOV.U32 R4, RZ, RZ, 0x1 ;  /* 0x00000001ff047424 */ /* 0x000fe200078e00ff */
[----:B------:R-:W-:-:S04]  /*0a20*/  MOV R2, UR10 ;  /* 0x0000000a00027c02 */ /* 0x000fc80008000f00 */
[----:B------:R-:W-:Y:S01]  /*0a30*/  ISETP.NE.AND P4, PT, R2, 0x1, PT ;  /* 0x000000010200780c */ /* 0x000fe20003f85270 */
        /* <DEDUP_REMOVED lines=13> */
[----:B------:R-:W-:Y:S01]  /*0b10*/  MOV R2, 0xb40 ;  /* 0x00000b4000027802 */ /* 0x000fe20000000f00 */
[----:B------:R-:W-:-:S07]  /*0b20*/  IMAD.MOV.U32 R11, RZ, RZ, R7 ;  /* 0x000000ffff0b7224 */ /* 0x000fce00078e0007 */
[----:B------:R-:W-:Y:S05]  /*0b30*/  CALL.REL.NOINC `($__internal_0_$__cuda_sm20_div_rn_f64_full) ;  /* 0x0000001400487944 */ /* 0x000fea0003c00000 */
[----:B------:R-:W-:Y:S01]  /*0b40*/  MOV R4, R8 ;  /* 0x0000000800047202 */ /* 0x000fe20000000f00 */
[----:B------:R-:W-:-:S07]  /*0b50*/  IMAD.MOV.U32 R5, RZ, RZ, R9 ;  /* 0x000000ffff057224 */ /* 0x000fce00078e0009 */
.L_x_7:
[----:B------:R1:W-:Y:S01]  /*0b60*/  STG.E.64 desc[UR14][R22.64], R4 ;  /* 0x0000000416007986 */ /* 0x0003e2000c101b0e */
[----:B------:R-:W-:Y:S05]  /*0b70*/  @!P4 BRA `(.L_x_0) ;  /* 0x0000000000bcc947 */ /* 0x000fea0003800000 */
[----:B------:R-:W2:Y:S01]  /*0b80*/  LDG.E.64 R12, desc[UR14][R22.64+0x8] ;  /* 0x0000080e160c7981 */ /* 0x000ea2000c1e1b00 */
[----:B-1----:R-:W0:Y:S01]  /*0b90*/  MUFU.RCP64H R5, R7 ;  /* 0x0000000700057308 */ /* 0x002e220000001800 */
        /* <DEDUP_REMOVED lines=21> */
.L_x_8:
[----:B------:R2:W-:Y:S01]  /*0cf0*/  STG.E.64 desc[UR14][R22.64+0x8], R4 ;  /* 0x0000080416007986 */ /* 0x0005e2000c101b0e */
[----:B------:R-:W-:Y:S05]  /*0d00*/  @!P4 BRA `(.L_x_0) ;  /* 0x000000000058c947 */ /* 0x000fea0003800000 */
[----:B------:R-:W3:Y:S01]  /*0d10*/  LDG.E.64 R12, desc[UR14][R22.64+0x10] ;  /* 0x0000100e160c7981 */ /* 0x000ee2000c1e1b00 */
[----:B--2---:R-:W0:Y:S01]  /*0d20*/  MUFU.RCP64H R5, R7 ;  /* 0x0000000700057308 */ /* 0x004e220000001800 */
[----:B------:R-:W-:-:S06]  /*0d30*/  IMAD.MOV.U32 R4, RZ, RZ, 0x1 ;  /* 0x00000001ff047424 */ /* 0x000fcc00078e00ff */
[----:B0-----:R-:W-:-:S08]  /*0d40*/  DFMA R8, -R6, R4, 1 ;  /* 0x3ff000000608742b */ /* 0x001fd00000000104 */
[----:B------:R-:W-:-:S08]  /*0d50*/  DFMA R8, R8, R8, R8 ;  /* 0x000000080808722b */ /* 0x000fd00000000008 */
[----:B------:R-:W-:-:S08]  /*0d60*/  DFMA R8, R4, R8, R4 ;  /* 0x000000080408722b */ /* 0x000fd00000000004 */
[----:B------:R-:W-:-:S08]  /*0d70*/  DFMA R4, -R6, R8, 1 ;  /* 0x3ff000000604742b */ /* 0x000fd00000000108 */
[----:B------:R-:W-:-:S08]  /*0d80*/  DFMA R10, R8, R4, R8 ;  /* 0x00000004080a722b */ /* 0x000fd00000000008 */
[----:B---3--:R-:W-:Y:S01]  /*0d90*/  DMUL R4, R10, R12 ;  /* 0x0000000c0a047228 */ /* 0x008fe20000000000 */
[----:B------:R-:W-:-:S07]  /*0da0*/  FSETP.GEU.AND P1, PT, |R13|, 6.5827683646048100446e-37, PT ;  /* 0x036000000d00780b */ /* 0x000fce0003f2e200 */
[----:B------:R-:W-:-:S08]  /*0db0*/  DFMA R8, -R6, R4, R12 ;  /* 0x000000040608722b */ /* 0x000fd0000000010c */
[----:B------:R-:W-:-:S10]  /*0dc0*/  DFMA R4, R10, R8, R4 ;  /* 0x000000080a04722b */ /* 0x000fd40000000004 */
[----:B------:R-:W-:-:S05]  /*0dd0*/  FFMA R2, RZ, R7, R5 ;  /* 0x00000007ff027223 */ /* 0x000fca0000000005 */
[----:B------:R-:W-:-:S13]  /*0de0*/  FSETP.GT.AND P0, PT, |R2|, 1.469367938527859385e-39, PT ;  /* 0x001000000200780b */ /* 0x000fda0003f04200 */
[----:B------:R-:W-:Y:S05]  /*0df0*/  @P0 BRA P1, `(.L_x_9) ;  /* 0x0000000000180947 */ /* 0x000fea0000800000 */
[----:B------:R-:W-:Y:S01]  /*0e00*/  MOV R10, R6 ;  /* 0x00000006000a7202 */ /* 0x000fe20000000f00 */
[----:B------:R-:W-:Y:S01]  /*0e10*/  IMAD.MOV.U32 R11, RZ, RZ, R7 ;  /* 0x000000ffff0b7224 */ /* 0x000fe200078e0007 */
[----:B------:R-:W-:-:S07]  /*0e20*/  MOV R2, 0xe40 ;  /* 0x00000e4000027802 */ /* 0x000fce0000000f00 */
[----:B------:R-:W-:Y:S05]  /*0e30*/  CALL.REL.NOINC `($__internal_0_$__cuda_sm20_div_rn_f64_full) ;  /* 0x0000001000887944 */ /* 0x000fea0003c00000 */
[----:B------:R-:W-:Y:S01]  /*0e40*/  IMAD.MOV.U32 R4, RZ, RZ, R8 ;  /* 0x000000ffff047224 */ /* 0x000fe200078e0008 */
[----:B------:R-:W-:-:S07]  /*0e50*/  MOV R5, R9 ;  /* 0x0000000900057202 */ /* 0x000fce0000000f00 */
.L_x_9:
[----:B------:R3:W-:Y:S02]  /*0e60*/  STG.E.64 desc[UR14][R22.64+0x10], R4 ;  /* 0x0000100416007986 */ /* 0x0007e4000c101b0e */
.L_x_0:
[----:B-123--:R-:W1:Y:S01]  /*0e70*/  LDC R5, c[0x0][0x38c] ;  /* 0x0000e300ff057b82 */ /* 0x00ee620000000800 */
[----:B------:R-:W-:Y:S05]  /*0e80*/  WARPSYNC.ALL ;  /* 0x0000000000007948 */ /* 0x000fea0003800000 */
[----:B------:R-:W-:Y:S02]  /*0e90*/  BSSY.RECONVERGENT B0, `(.L_x_10) ;  /* 0x0000117000007945 */ /* 0x000fe40003800200 */
[----:B------:R-:W-:Y:S01]  /*0ea0*/  BAR.SYNC.DEFER_BLOCKING 0x0 ;  /* 0x0000000000007b1d */ /* 0x000fe20000010000 */
[----:B-1----:R-:W-:-:S13]  /*0eb0*/  ISETP.NE.AND P0, PT, R3, R5, PT ;  /* 0x000000050300720c */ /* 0x002fda0003f05270 */
[----:B------:R-:W-:Y:S05]  /*0ec0*/  @!P0 BRA `(.L_x_11) ;  /* 0x00000010004c8947 */ /* 0x000fea0003800000 */
[----:B0-----:R-:W-:Y:S01]  /*0ed0*/  IMAD.U32 R8, RZ, RZ, UR6 ;  /* 0x00000006ff087e24 */ /* 0x001fe2000f8e00ff */
[----:B------:R-:W0:Y:S01]  /*0ee0*/  LDC.64 R12, c[0x0][0x380] ;  /* 0x0000e000ff0c7b82 */ /* 0x000e220000000a00 */
[----:B------:R-:W-:-:S06]  /*0ef0*/  IMAD.U32 R9, RZ, RZ, UR7 ;  /* 0x00000007ff097e24 */ /* 0x000fcc000f8e00ff */
[----:B------:R-:W2:Y:S01]  /*0f00*/  LDG.E.64 R8, desc[UR14][R8.64] ;  /* 0x0000000e08087981 */ /* 0x000ea2000c1e1b00 */
[----:B-----5:R-:W-:Y:S01]  /*0f10*/  IMAD R6, R3, UR5, RZ ;  /* 0x0000000503067c24 */ /* 0x020fe2000f8e02ff */
[----:B------:R-:W1:Y:S04]  /*0f20*/  LDC R2, c[0x0][0x388] ;  /* 0x0000e200ff027b82 */ /* 0x000e680000000800 */
[----:B------:R-:W-:-:S05]  /*0f30*/  IADD3 R5, PT, PT, R6, R5, RZ ;  /* 0x0000000506057210 */ /* 0x000fca0007ffe0ff */
[----:B0-----:R-:W-:-:S06]  /*0f40*/  IMAD.WIDE R12, R5, 0x8, R12 ;  /* 0x00000008050c7825 */ /* 0x001fcc00078e020c */
[----:B------:R-:W3:Y:S01]  /*0f50*/  LDG.E.64 R12, desc[UR14][R12.64] ;  /* 0x0000000e0c0c7981 */ /* 0x000ee2000c1e1b00 */
[----:B------:R-:W-:Y:S01]  /*0f60*/  IMAD.MOV.U32 R4, RZ, RZ, 0x1 ;  /* 0x00000001ff047424 */ /* 0x000fe200078e00ff */
[----:B------:R-:W-:Y:S01]  /*0f70*/  BSSY.RECONVERGENT B1, `(.L_x_12) ;  /* 0x0000015000017945 */ /* 0x000fe20003800200 */
[----:B-1----:R-:W-:Y:S01]  /*0f80*/  ISETP.GE.AND P4, PT, R2, 0x1, PT ;  /* 0x000000010200780c */ /* 0x002fe20003f86270 */
[----:B--2---:R-:W0:Y:S03]  /*0f90*/  MUFU.RCP64H R5, R9 ;  /* 0x0000000900057308 */ /* 0x004e260000001800 */
[----:B0-----:R-:W-:Y:S01]  /*0fa0*/  DFMA R10, -R8, R4, 1 ;  /* 0x3ff00000080a742b */ /* 0x001fe20000000104 */
[----:B---3--:R-:W-:-:S07]  /*0fb0*/  FSETP.GEU.AND P1, PT, |R13|, 6.5827683646048100446e-37, PT ;  /* 0x036000000d00780b */ /* 0x008fce0003f2e200 */
[----:B------:R-:W-:-:S08]  /*0fc0*/  DFMA R10, R10, R10, R10 ;  /* 0x0000000a0a0a722b */ /* 0x000fd0000000000a */
[----:B------:R-:W-:-:S08]  /*0fd0*/  DFMA R10, R4, R10, R4 ;  /* 0x0000000a040a722b */ /* 0x000fd00000000004 */
[----:B------:R-:W-:-:S08]  /*0fe0*/  DFMA R4, -R8, R10, 1 ;  /* 0x3ff000000804742b */ /* 0x000fd0000000010a */
[----:B------:R-:W-:-:S08]  /*0ff0*/  DFMA R4, R10, R4, R10 ;  /* 0x000000040a04722b */ /* 0x000fd0000000000a */
[----:B------:R-:W-:-:S08]  /*1000*/  DMUL R10, R12, R4 ;  /* 0x000000040c0a7228 */ /* 0x000fd00000000000 */
        /* <DEDUP_REMOVED lines=11> */
.L_x_13:
[----:B------:R-:W-:Y:S05]  /*10c0*/  BSYNC.RECONVERGENT B1 ;  /* 0x0000000000017941 */ /* 0x000fea0003800200 */
.L_x_12:
[----:B------:R-:W-:Y:S05]  /*10d0*/  @!P4 BRA `(.L_x_11) ;  /* 0x0000000c00c8c947 */ /* 0x000fea0003800000 */
[----:B------:R-:W-:Y:S01]  /*10e0*/  UISETP.GE.AND UP0, UPT, UR5, 0x4, UPT ;  /* 0x000000040500788c */ /* 0x000fe2000bf06270 */
[----:B------:R-:W-:-:S08]  /*10f0*/  MOV R7, RZ ;  /* 0x000000ff00077202 */ /* 0x000fd00000000f00 */
[----:B------:R-:W-:Y:S05]  /*1100*/  BRA.U !UP0, `(.L_x_14) ;  /* 0x0000000d08607547 */ /* 0x000fea000b800000 */
[----:B------:R-:W-:Y:S01]  /*1110*/  UISETP.GT.AND UP0, UPT, UR16, URZ, UPT ;  /* 0x000000ff1000728c */ /* 0x000fe2000bf04270 */
[----:B------:R-:W0:Y:S01]  /*1120*/  LDCU.64 UR22, c[0x0][0x380] ;  /* 0x00007000ff1677ac */ /* 0x000e220008000a00 */
[----:B------:R-:W-:-:S07]  /*1130*/  UMOV UR4, URZ ;  /* 0x000000ff00047c82 */ /* 0x000fce0008000000 */
[----:B------:R-:W-:Y:S05]  /*1140*/  BRA.U !UP0, `(.L_x_15) ;  /* 0x0000000908e07547 */ /* 0x000fea000b800000 */
[----:B------:R-:W-:Y:S02]  /*1150*/  UIADD3 UR8, UPT, UPT, UR16, -UR4, URZ ;  /* 0x8000000410087290 */ /* 0x000fe4000fffe0ff */
[----:B------:R-:W-:Y:S02]  /*1160*/  UPLOP3.LUT UP0, UPT, UPT, UPT, UPT, 0x80, 0x8 ;  /* 0x000000000008789c */ /* 0x000fe40003f0f070 */
[----:B------:R-:W-:-:S09]  /*1170*/  UISETP.GT.AND UP1, UPT, UR8, 0xc, UPT ;  /* 0x0000000c0800788c */ /* 0x000fd2000bf24270 */
[----:B------:R-:W-:Y:S05]  /*1180*/  BRA.U !UP1, `(.L_x_16) ;  /* 0x0000000509d87547 */ /* 0x000fea000b800000 */
[----:B------:R-:W1:Y:S01]  /*1190*/  LDCU.64 UR20, c[0x0][0x380] ;  /* 0x00007000ff1477ac */ /* 0x000e620008000a00 */
[----:B------:R-:W-:Y:S02]  /*11a0*/  UIADD3 UR18, UPT, UPT, UR16, -0xc, URZ ;  /* 0xfffffff410127890 */ /* 0x000fe4000fffe0ff */
[----:B------:R-:W-:-:S11]  /*11b0*/  UPLOP3.LUT UP0, UPT, UPT, UPT, UPT, 0x40, 0x4 ;  /* 0x000000000004789c */ /* 0x000fd60003f0e870 */
.L_x_17:
[----:B------:R-:W-:Y:S02]  /*11c0*/  UIADD3 UR8, UPT, UPT, UR13, UR4, URZ ;  /* 0x000000040d087290 */ /* 0x000fe4000fffe0ff */
[----:B----4-:R-:W-:Y:S02]  /*11d0*/  VIADD R8, R6, UR4 ;  /* 0x0000000406087c36 */ /* 0x010fe40008000000 */
[----:B------:R-:W-:Y:S01]  /*11e0*/  IMAD.MOV.U32 R9, RZ, RZ, 0x8 ;  /* 0x00000008ff097424 */ /* 0x000fe200078e00ff */
[----:B-1----:R-:W-:-:S03]  /*11f0*/  UIMAD.WIDE UR8, UR8, 0x8, UR20 ;  /* 0x00000008080878a5 */ /* 0x002fc6000f8e0214 */
[----:B------:R-:W-:-:S03]  /*1200*/  IMAD.WIDE R8, R8, R9, UR20 ;  /* 0x0000001408087e25 */ /* 0x000fc6000f8e0209 */
[----:B------:R-:W-:Y:S01]  /*1210*/  MOV R18, UR8 ;  /* 0x0000000800127c02 */ /* 0x000fe20008000f00 */
[----:B------:R-:W-:Y:S01]  /*1220*/  IMAD.U32 R19, RZ, RZ, UR9 ;  /* 0x00000009ff137e24 */ /* 0x000fe2000f8e00ff */
[----:B------:R-:W2:Y:S04]  /*1230*/  LDG.E.64 R12, desc[UR14][R8.64] ;  /* 0x0000000e080c7981 */ /* 0x000ea8000c1e1b00 */
[----:B------:R-:W2:Y:S01]  /*1240*/  LDG.E.64 R10, desc[UR14][R18.64] ;  /* 0x0000000e120a7981 */ /* 0x000ea2000c1e1b00 */
[----:B------:R-:W-:Y:S01]  /*1250*/  IMAD.U32 R20, RZ, RZ, UR8 ;  /* 0x00000008ff147e24 */ /* 0x000fe2000f8e00ff */
[----:B------:R-:W-:Y:S02]  /*1260*/  MOV R21, UR9 ;  /* 0x0000000900157c02 */ /* 0x000fe40008000f00 */
[----:B------:R-:W3:Y:S01]  /*1270*/  LDG.E.64 R14, desc[UR14][R8.64+0x8] ;  /* 0x0000080e080e7981 */ /* 0x000ee2000c1e1b00 */
[----:B------:R-:W-:-:S02]  /*1280*/  IMAD.U32 R22, RZ, RZ, UR8 ;  /* 0x00000008ff167e24 */ /* 0x000fc4000f8e00ff */
[----:B------:R-:W-:Y:S01]  /*1290*/  IMAD.U32 R23, RZ, RZ, UR9 ;  /* 0x00000009ff177e24 */ /* 0x000fe2000f8e00ff */
[----:B------:R-:W4:Y:S01]  /*12a0*/  LDG.E.64 R16, desc[UR14][R8.64+0x10] ;  /* 0x0000100e08107981 */ /* 0x000f22000c1e1b00 */
[----:B--2---:R-:W-:-:S07]  /*12b0*/  DFMA R10, R10, -R4, R12 ;  /* 0x800000040a0a722b */ /* 0x004fce000000000c */
[----:B------:R1:W-:Y:S04]  /*12c0*/  STG.E.64 desc[UR14][R8.64], R10 ;  /* 0x0000000a08007986 */ /* 0x0003e8000c101b0e */
[----:B------:R-:W3:Y:S02]  /*12d0*/  LDG.E.64 R12, desc[UR14][R20.64+0x8] ;  /* 0x0000080e140c7981 */ /* 0x000ee4000c1e1b00 */
[----:B---3--:R-:W-:-:S07]  /*12e0*/  DFMA R12, R12, -R4, R14 ;  /* 0x800000040c0c722b */ /* 0x008fce000000000e */
[----:B------:R2:W-:Y:S04]  /*12f0*/  STG.E.64 desc[UR14][R8.64+0x8], R12 ;  /* 0x0000080c08007986 */ /* 0x0005e8000c101b0e */
[----:B------:R-:W4:Y:S01]  /*1300*/  LDG.E.64 R14, desc[UR14][R22.64+0x10] ;  /* 0x0000100e160e7981 */ /* 0x000f22000c1e1b00 */
[----:B------:R-:W-:Y:S01]  /*1310*/  UIADD3 UR17, UPT, UPT, UR4, 0x4, URZ ;  /* 0x0000000404117890 */ /* 0x000fe2000fffe0ff */
[----:B----4-:R-:W-:Y:S02]  /*1320*/  DFMA R14, R14, -R4, R16 ;  /* 0x800000040e0e722b */ /* 0x010fe40000000010 */
[----:B------:R-:W3:Y:S05]  /*1330*/  LDG.E.64 R16, desc[UR14][R8.64+0x18] ;  /* 0x0000180e08107981 */ /* 0x000eea000c1e1b00 */
[----:B------:R4:W-:Y:S04]  /*1340*/  STG.E.64 desc[UR14][R8.64+0x10], R14 ;  /* 0x0000100e08007986 */ /* 0x0009e8000c101b0e */
[----:B-1----:R-:W3:Y:S01]  /*1350*/  LDG.E.64 R10, desc[UR14][R18.64+0x18] ;  /* 0x0000180e120a7981 */ /* 0x002ee2000c1e1b00 */
[----:B------:R-:W-:Y:S01]  /*1360*/  UIADD3 UR8, UPT, UPT, UR13, UR17, URZ ;  /* 0x000000110d087290 */ /* 0x000fe2000fffe0ff */
[----:B------:R-:W-:Y:S01]  /*1370*/  MOV R7, 0x8 ;  /* 0x0000000800077802 */ /* 0x000fe20000000f00 */
[----:B------:R-:W-:-:S02]  /*1380*/  VIADD R2, R6, UR17 ;  /* 0x0000001106027c36 */ /* 0x000fc40008000000 */
[----:B------:R-:W-:-:S06]  /*1390*/  UIMAD.WIDE UR8, UR8, 0x8, UR20 ;  /* 0x00000008080878a5 */ /* 0x000fcc000f8e0214 */
[----:B------:R-:W-:Y:S01]  /*13a0*/  IMAD.U32 R20, RZ, RZ, UR8 ;  /* 0x00000008ff147e24 */ /* 0x000fe2000f8e00ff */
[----:B------:R-:W-:Y:S01]  /*13b0*/  MOV R21, UR9 ;  /* 0x0000000900157c02 */ /* 0x000fe20008000f00 */
[----:B---3--:R-:W-:Y:S01]  /*13c0*/  DFMA R16, R10, -R4, R16 ;  /* 0x800000040a10722b */ /* 0x008fe20000000010 */
[----:B------:R-:W-:-:S06]  /*13d0*/  IMAD.WIDE R10, R2, R7, UR20 ;  /* 0x00000014020a7e25 */ /* 0x000fcc000f8e0207 */
[----:B------:R1:W-:Y:S04]  /*13e0*/  STG.E.64 desc[UR14][R8.64+0x18], R16 ;  /* 0x0000181008007986 */ /* 0x0003e8000c101b0e */
[----:B--2---:R-:W2:Y:S04]  /*13f0*/  LDG.E.64 R12, desc[UR14][R20.64] ;  /* 0x0000000e140c7981 */ /* 0x004ea8000c1e1b00 */
[----:B----4-:R-:W2:Y:S01]  /*1400*/  LDG.E.64 R14, desc[UR14][R10.64] ;  /* 0x0000000e0a0e7981 */ /* 0x010ea2000c1e1b00 */
[----:B------:R-:W-:Y:S02]  /*1410*/  IMAD.U32 R22, RZ, RZ, UR8 ;  /* 0x00000008ff167e24 */ /* 0x000fe4000f8e00ff */
[----:B------:R-:W-:Y:S01]  /*1420*/  IMAD.U32 R23, RZ, RZ, UR9 ;  /* 0x00000009ff177e24 */ /* 0x000fe2000f8e00ff */
[----:B------:R-:W3:Y:S01]  /*1430*/  LDG.E.64 R18, desc[UR14][R10.64+0x8] ;  /* 0x0000080e0a127981 */ /* 0x000ee2000c1e1b00 */
[----:B------:R-:W-:Y:S01]  /*1440*/  MOV R24, UR8 ;  /* 0x0000000800187c02 */ /* 0x000fe20008000f00 */
[----:B------:R-:W-:-:S02]  /*1450*/  IMAD.U32 R25, RZ, RZ, UR9 ;  /* 0x00000009ff197e24 */ /* 0x000fc4000f8e00ff */
[----:B-1----:R-:W4:Y:S01]  /*1460*/  LDG.E.64 R16, desc[UR14][R10.64+0x18] ;  /* 0x0000180e0a107981 */ /* 0x002f22000c1e1b00 */
[----:B--2---:R-:W-:-:S07]  /*1470*/  DFMA R12, R12, -R4, R14 ;  /* 0x800000040c0c722b */ /* 0x004fce000000000e */
[----:B------:R1:W-:Y:S04]  /*1480*/  STG.E.64 desc[UR14][R10.64], R12 ;  /* 0x0000000c0a007986 */ /* 0x0003e8000c101b0e */
[----:B------:R-:W3:Y:S02]  /*1490*/  LDG.E.64 R14, desc[UR14][R22.64+0x8] ;  /* 0x0000080e160e7981 */ /* 0x000ee4000c1e1b00 */
[-C--:B---3--:R-:W-:Y:S02]  /*14a0*/  DFMA R14, R14, -R4.reuse, R18 ;  /* 0x800000040e0e722b */ /* 0x088fe40000000012 */
[----:B------:R-:W2:Y:S05]  /*14b0*/  LDG.E.64 R18, desc[UR14][R10.64+0x10] ;  /* 0x0000100e0a127981 */ /* 0x000eaa000c1e1b00 */
[----:B------:R3:W-:Y:S04]  /*14c0*/  STG.E.64 desc[UR14][R10.64+0x8], R14 ;  /* 0x0000080e0a007986 */ /* 0x0007e8000c101b0e */
[----:B------:R-:W2:Y:S01]  /*14d0*/  LDG.E.64 R8, desc[UR14][R24.64+0x10] ;  /* 0x0000100e18087981 */ /* 0x000ea2000c1e1b00 */
[----:B------:R-:W-:Y:S01]  /*14e0*/  UIADD3 UR17, UPT, UPT, UR4, 0x8, URZ ;  /* 0x0000000804117890 */ /* 0x000fe2000fffe0ff */
[----:B--2---:R-:W-:-:S07]  /*14f0*/  DFMA R18, R8, -R4, R18 ;  /* 0x800000040812722b */ /* 0x004fce0000000012 */
[----:B------:R2:W-:Y:S04]  /*1500*/  STG.E.64 desc[UR14][R10.64+0x10], R18 ;  /* 0x000010120a007986 */ /* 0x0005e8000c101b0e */
[----:B------:R-:W4:Y:S01]  /*1510*/  LDG.E.64 R8, desc[UR14][R20.64+0x18] ;  /* 0x0000180e14087981 */ /* 0x000f22000c1e1b00 */
[----:B------:R-:W-:Y:S02]  /*1520*/  UIADD3 UR8, UPT, UPT, UR13, UR17, URZ ;  /* 0x000000110d087290 */ /* 0x000fe4000fffe0ff */
[----:B------:R-:W-:Y:S02]  /*1530*/  VIADD R2, R6, UR17 ;  /* 0x0000001106027c36 */ /* 0x000fe40008000000 */
[----:B------:R-:W-:-:S06]  /*1540*/  UIMAD.WIDE UR8, UR8, 0x8, UR20 ;  /* 0x00000008080878a5 */ /* 0x000fcc000f8e0214 */
[----:B------:R-:W-:Y:S01]  /*1550*/  MOV R22, UR8 ;  /* 0x0000000800167c02 */ /* 0x000fe20008000f00 */
[----:B------:R-:W-:Y:S01]  /*1560*/  IMAD.U32 R23, RZ, RZ, UR9 ;  /* 0x00000009ff177e24 */ /* 0x000fe2000f8e00ff */
[----:B----4-:R-:W-:Y:S01]  /*1570*/  DFMA R16, R8, -R4, R16 ;  /* 0x800000040810722b */ /* 0x010fe20000000010 */
[----:B------:R-:W-:-:S06]  /*1580*/  IMAD.WIDE R8, R2, R7, UR20 ;  /* 0x0000001402087e25 */ /* 0x000fcc000f8e0207 */
[----:B------:R4:W-:Y:S04]  /*1590*/  STG.E.64 desc[UR14][R10.64+0x18], R16 ;  /* 0x000018100a007986 */ /* 0x0009e8000c101b0e */
[----:B-1----:R-:W5:Y:S04]  /*15a0*/  LDG.E.64 R12, desc[UR14][R22.64] ;  /* 0x0000000e160c7981 */ /* 0x002f68000c1e1b00 */
[----:B---3--:R-:W5:Y:S01]  /*15b0*/  LDG.E.64 R14, desc[UR14][R8.64] ;  /* 0x0000000e080e7981 */ /* 0x008f62000c1e1b00 */
[----:B------:R-:W-:Y:S01]  /*15c0*/  IMAD.U32 R20, RZ, RZ, UR8 ;  /* 0x00000008ff147e24 */ /* 0x000fe2000f8e00ff */
[----:B------:R-:W-:-:S02]  /*15d0*/  MOV R21, UR9 ;  /* 0x0000000900157c02 */ /* 0x000fc40008000f00 */
[----:B--2---:R-:W2:Y:S01]  /*15e0*/  LDG.E.64 R18, desc[UR14][R8.64+0x8] ;  /* 0x0000080e08127981 */ /* 0x004ea2000c1e1b00 */
[----:B------:R-:W-:Y:S02]  /*15f0*/  IMAD.U32 R24, RZ, RZ, UR8 ;  /* 0x00000008ff187e24 */ /* 0x000fe4000f8e00ff */
[----:B------:R-:W-:Y:S01]  /*1600*/  IMAD.U32 R25, RZ, RZ, UR9 ;  /* 0x00000009ff197e24 */ /* 0x000fe2000f8e00ff */
[----:B----4-:R-:W3:Y:S01]  /*1610*/  LDG.E.64 R16, desc[UR14][R8.64+0x18] ;  /* 0x0000180e08107981 */ /* 0x010ee2000c1e1b00 */
[----:B-----5:R-:W-:-:S07]  /*1620*/  DFMA R12, R12, -R4, R14 ;  /* 0x800000040c0c722b */ /* 0x020fce000000000e */
[----:B------:R1:W-:Y:S04]  /*1630*/  STG.E.64 desc[UR14][R8.64], R12 ;  /* 0x0000000c08007986 */ /* 0x0003e8000c101b0e */
[----:B------:R-:W2:Y:S02]  /*1640*/  LDG.E.64 R14, desc[UR14][R20.64+0x8] ;  /* 0x0000080e140e7981 */ /* 0x000ea4000c1e1b00 */
[-C--:B--2---:R-:W-:Y:S02]  /*1650*/  DFMA R14, R14, -R4.reuse, R18 ;  /* 0x800000040e0e722b */ /* 0x084fe40000000012 */
[----:B------:R-:W2:Y:S05]  /*1660*/  LDG.E.64 R18, desc[UR14][R8.64+0x10] ;  /* 0x0000100e08127981 */ /* 0x000eaa000c1e1b00 */
[----:B------:R4:W-:Y:S04]  /*1670*/  STG.E.64 desc[UR14][R8.64+0x8], R14 ;  /* 0x0000080e08007986 */ /* 0x0009e8000c101b0e */
[----:B------:R-:W2:Y:S01]  /*1680*/  LDG.E.64 R10, desc[UR14][R24.64+0x10] ;  /* 0x0000100e180a7981 */ /* 0x000ea2000c1e1b00 */
[----:B------:R-:W-:Y:S01]  /*1690*/  UIADD3 UR17, UPT, UPT, UR4, 0xc, URZ ;  /* 0x0000000c04117890 */ /* 0x000fe2000fffe0ff */
[----:B--2---:R-:W-:-:S07]  /*16a0*/  DFMA R18, R10, -R4, R18 ;  /* 0x800000040a12722b */ /* 0x004fce0000000012 */
[----:B------:R2:W-:Y:S04]  /*16b0*/  STG.E.64 desc[UR14][R8.64+0x10], R18 ;  /* 0x0000101208007986 */ /* 0x0005e8000c101b0e */
[----:B------:R-:W3:Y:S01]  /*16c0*/  LDG.E.64 R10, desc[UR14][R22.64+0x18] ;  /* 0x0000180e160a7981 */ /* 0x000ee2000c1e1b00 */
[----:B------:R-:W-:Y:S02]  /*16d0*/  UIADD3 UR8, UPT, UPT, UR13, UR17, URZ ;  /* 0x000000110d087290 */ /* 0x000fe4000fffe0ff */
[----:B------:R-:W-:Y:S02]  /*16e0*/  IADD3 R2, PT, PT, R6, UR17, RZ ;  /* 0x0000001106027c10 */ /* 0x000fe4000fffe0ff */
[----:B------:R-:W-:-:S06]  /*16f0*/  UIMAD.WIDE UR8, UR8, 0x8, UR20 ;  /* 0x00000008080878a5 */ /* 0x000fcc000f8e0214 */
[----:B------:R-:W-:Y:S02]  /*1700*/  IMAD.U32 R20, RZ, RZ, UR8 ;  /* 0x00000008ff147e24 */ /* 0x000fe4000f8e00ff */
[----:B------:R-:W-:Y:S01]  /*1710*/  IMAD.U32 R21, RZ, RZ, UR9 ;  /* 0x00000009ff157e24 */ /* 0x000fe2000f8e00ff */
[----:B---3--:R-:W-:Y:S01]  /*1720*/  DFMA R16, R10, -R4, R16 ;  /* 0x800000040a10722b */ /* 0x008fe20000000010 */
[----:B------:R-:W-:-:S06]  /*1730*/  IMAD.WIDE R10, R2, R7, UR20 ;  /* 0x00000014020a7e25 */ /* 0x000fcc000f8e0207 */
[----:B------:R3:W-:Y:S04]  /*1740*/  STG.E.64 desc[UR14][R8.64+0x18], R16 ;  /* 0x0000181008007986 */ /* 0x0007e8000c101b0e */
[----:B-1----:R-:W5:Y:S04]  /*1750*/  LDG.E.64 R12, desc[UR14][R20.64] ;  /* 0x0000000e140c7981 */ /* 0x002f68000c1e1b00 */
[----:B----4-:R-:W5:Y:S01]  /*1760*/  LDG.E.64 R14, desc[UR14][R10.64] ;  /* 0x0000000e0a0e7981 */ /* 0x010f62000c1e1b00 */
[----:B------:R-:W-:Y:S01]  /*1770*/  MOV R22, UR8 ;  /* 0x0000000800167c02 */ /* 0x000fe20008000f00 */
[----:B------:R-:W-:-:S02]  /*1780*/  IMAD.U32 R23, RZ, RZ, UR9 ;  /* 0x00000009ff177e24 */ /* 0x000fc4000f8e00ff */
[----:B--2---:R-:W2:Y:S01]  /*1790*/  LDG.E.64 R18, desc[UR14][R10.64+0x8] ;  /* 0x0000080e0a127981 */ /* 0x004ea2000c1e1b00 */
[----:B------:R-:W-:Y:S01]  /*17a0*/  IMAD.U32 R24, RZ, RZ, UR8 ;  /* 0x00000008ff187e24 */ /* 0x000fe2000f8e00ff */
[----:B------:R-:W-:Y:S02]  /*17b0*/  MOV R25, UR9 ;  /* 0x0000000900197c02 */ /* 0x000fe40008000f00 */
[----:B---3--:R-:W3:Y:S01]  /*17c0*/  LDG.E.64 R16, desc[UR14][R10.64+0x18] ;  /* 0x0000180e0a107981 */ /* 0x008ee2000c1e1b00 */
[----:B-----5:R-:W-:-:S07]  /*17d0*/  DFMA R12, R12, -R4, R14 ;  /* 0x800000040c0c722b */ /* 0x020fce000000000e */
[----:B------:R1:W-:Y:S04]  /*17e0*/  STG.E.64 desc[UR14][R10.64], R12 ;  /* 0x0000000c0a007986 */ /* 0x0003e8000c101b0e */
[----:B------:R-:W2:Y:S02]  /*17f0*/  LDG.E.64 R14, desc[UR14][R22.64+0x8] ;  /* 0x0000080e160e7981 */ /* 0x000ea4000c1e1b00 */
[-C--:B--2---:R-:W-:Y:S02]  /*1800*/  DFMA R14, R14, -R4.reuse, R18 ;  /* 0x800000040e0e722b */ /* 0x084fe40000000012 */
[----:B------:R-:W2:Y:S05]  /*1810*/  LDG.E.64 R18, desc[UR14][R10.64+0x10] ;  /* 0x0000100e0a127981 */ /* 0x000eaa000c1e1b00 */
[----:B------:R4:W-:Y:S04]  /*1820*/  STG.E.64 desc[UR14][R10.64+0x8], R14 ;  /* 0x0000080e0a007986 */ /* 0x0009e8000c101b0e */
[----:B------:R-:W2:Y:S02]  /*1830*/  LDG.E.64 R8, desc[UR14][R24.64+0x10] ;  /* 0x0000100e18087981 */ /* 0x000ea4000c1e1b00 */
[----:B--2---:R-:W-:Y:S01]  /*1840*/  DFMA R8, R8, -R4, R18 ;  /* 0x800000040808722b */ /* 0x004fe20000000012 */
[----:B------:R-:W-:-:S02]  /*1850*/  IMAD.U32 R18, RZ, RZ, UR8 ;  /* 0x00000008ff127e24 */ /* 0x000fc4000f8e00ff */
[----:B------:R-:W-:-:S04]  /*1860*/  IMAD.U32 R19, RZ, RZ, UR9 ;  /* 0x00000009ff137e24 */ /* 0x000fc8000f8e00ff */
[----:B------:R4:W-:Y:S04]  /*1870*/  STG.E.64 desc[UR14][R10.64+0x10], R8 ;  /* 0x000010080a007986 */ /* 0x0009e8000c101b0e */
[----:B-1----:R-:W3:Y:S01]  /*1880*/  LDG.E.64 R12, desc[UR14][R18.64+0x18] ;  /* 0x0000180e120c7981 */ /* 0x002ee2000c1e1b00 */
[----:B------:R-:W-:-:S04]  /*1890*/  UIADD3 UR4, UPT, UPT, UR4, 0x10, URZ ;  /* 0x0000001004047890 */ /* 0x000fc8000fffe0ff */
[----:B------:R-:W-:Y:S01]  /*18a0*/  UISETP.GE.AND UP1, UPT, UR4, UR18, UPT ;  /* 0x000000120400728c */ /* 0x000fe2000bf26270 */
[----:B---3--:R-:W-:-:S07]  /*18b0*/  DFMA R12, R12, -R4, R16 ;  /* 0x800000040c0c722b */ /* 0x008fce0000000010 */
[----:B------:R4:W-:Y:S01]  /*18c0*/  STG.E.64 desc[UR14][R10.64+0x18], R12 ;  /* 0x0000180c0a007986 */ /* 0x0009e2000c101b0e */
[----:B------:R-:W-:Y:S05]  /*18d0*/  BRA.U !UP1, `(.L_x_17) ;  /* 0xfffffff909387547 */ /* 0x000fea000b83ffff */
[----:B------:R-:W-:-:S07]  /*18e0*/  MOV R7, UR16 ;  /* 0x0000001000077c02 */ /* 0x000fce0008000f00 */
.L_x_16:
[----:B------:R-:W-:-:S04]  /*18f0*/  UIADD3 UR8, UPT, UPT, UR16, -UR4, URZ ;  /* 0x8000000410087290 */ /* 0x000fc8000fffe0ff */
[----:B------:R-:W-:-:S09]  /*1900*/  UISETP.GT.AND UP1, UPT, UR8, 0x4, UPT ;  /* 0x000000040800788c */ /* 0x000fd2000bf24270 */
[----:B------:R-:W-:Y:S05]  /*1910*/  BRA.U !UP1, `(.L_x_18) ;  /* 0x0000000109e47547 */ /* 0x000fea000b800000 */
[----:B------:R-:W1:Y:S01]  /*1920*/  LDCU.64 UR20, c[0x0][0x380] ;  /* 0x00007000ff1477ac */ /* 0x000e620008000a00 */
[----:B----4-:R-:W-:Y:S02]  /*1930*/  VIADD R8, R6, UR4 ;  /* 0x0000000406087c36 */ /* 0x010fe40008000000 */
[----:B------:R-:W-:Y:S01]  /*1940*/  IMAD.MOV.U32 R9, RZ, RZ, 0x8 ;  /* 0x00000008ff097424 */ /* 0x000fe200078e00ff */
[----:B------:R-:W-:-:S04]  /*1950*/  UIADD3 UR8, UPT, UPT, UR13, UR4, URZ ;  /* 0x000000040d087290 */ /* 0x000fc8000fffe0ff */
[----:B-1----:R-:W-:Y:S02]  /*1960*/  UIMAD.WIDE UR8, UR8, 0x8, UR20 ;  /* 0x00000008080878a5 */ /* 0x002fe4000f8e0214 */
[----:B------:R-:W-:-:S04]  /*1970*/  IMAD.WIDE R8, R8, R9, UR20 ;  /* 0x0000001408087e25 */ /* 0x000fc8000f8e0209 */
        /* <DEDUP_REMOVED lines=16> */
[----:B------:R-:W-:Y:S01]  /*1a80*/  MOV R24, UR8 ;  /* 0x0000000800187c02 */ /* 0x000fe20008000f00 */
[----:B------:R-:W-:Y:S01]  /*1a90*/  IMAD.U32 R25, RZ, RZ, UR9 ;  /* 0x00000009ff197e24 */ /* 0x000fe2000f8e00ff */
[----:B------:R-:W-:Y:S01]  /*1aa0*/  UIADD3 UR9, UPT, UPT, UR4, 0x4, URZ ;  /* 0x0000000404097890 */ /* 0x000fe2000fffe0ff */
[----:B----4-:R-:W-:Y:S01]  /*1ab0*/  DFMA R14, R14, -R4, R16 ;  /* 0x800000040e0e722b */ /* 0x010fe20000000010 */
[----:B------:R-:W3:Y:S06]  /*1ac0*/  LDG.E.64 R16, desc[UR14][R8.64+0x18] ;  /* 0x0000180e08107981 */ /* 0x000eec000c1e1b00 */
[----:B------:R4:W-:Y:S04]  /*1ad0*/  STG.E.64 desc[UR14][R8.64+0x10], R14 ;  /* 0x0000100e08007986 */ /* 0x0009e8000c101b0e */
[----:B-1----:R-:W3:Y:S01]  /*1ae0*/  LDG.E.64 R10, desc[UR14][R24.64+0x18] ;  /* 0x0000180e180a7981 */ /* 0x002ee2000c1e1b00 */
[----:B------:R-:W-:-:S02]  /*1af0*/  UIADD3 UR8, UPT, UPT, UR13, UR9, URZ ;  /* 0x000000090d087290 */ /* 0x000fc4000fffe0ff */
[----:B------:R-:W-:Y:S01]  /*1b00*/  IADD3 R2, PT, PT, R6, UR9, RZ ;  /* 0x0000000906027c10 */ /* 0x000fe2000fffe0ff */
[----:B------:R-:W-:Y:S01]  /*1b10*/  IMAD.MOV.U32 R7, RZ, RZ, 0x8 ;  /* 0x00000008ff077424 */ /* 0x000fe200078e00ff */
[----:B------:R-:W-:-:S06]  /*1b20*/  UIMAD.WIDE UR8, UR8, 0x8, UR20 ;  /* 0x00000008080878a5 */ /* 0x000fcc000f8e0214 */
[----:B--2---:R-:W-:Y:S02]  /*1b30*/  IMAD.U32 R12, RZ, RZ, UR8 ;  /* 0x00000008ff0c7e24 */ /* 0x004fe4000f8e00ff */
[----:B------:R-:W-:Y:S01]  /*1b40*/  IMAD.U32 R13, RZ, RZ, UR9 ;  /* 0x00000009ff0d7e24 */ /* 0x000fe2000f8e00ff */
[----:B---3--:R-:W-:Y:S01]  /*1b50*/  DFMA R16, R10, -R4, R16 ;  /* 0x800000040a10722b */ /* 0x008fe20000000010 */
[----:B------:R-:W-:-:S06]  /*1b60*/  IMAD.WIDE R10, R2, R7, UR20 ;  /* 0x00000014020a7e25 */ /* 0x000fcc000f8e0207 */
[----:B------:R1:W-:Y:S04]  /*1b70*/  STG.E.64 desc[UR14][R8.64+0x18], R16 ;  /* 0x0000181008007986 */ /* 0x0003e8000c101b0e */
[----:B------:R-:W2:Y:S04]  /*1b80*/  LDG.E.64 R18, desc[UR14][R10.64] ;  /* 0x0000000e0a127981 */ /* 0x000ea8000c1e1b00 */
[----:B----4-:R-:W2:Y:S04]  /*1b90*/  LDG.E.64 R14, desc[UR14][R12.64] ;  /* 0x0000000e0c0e7981 */ /* 0x010ea8000c1e1b00 */
[----:B------:R-:W3:Y:S04]  /*1ba0*/  LDG.E.64 R20, desc[UR14][R10.64+0x8] ;  /* 0x0000080e0a147981 */ /* 0x000ee8000c1e1b00 */
[----:B------:R-:W4:Y:S04]  /*1bb0*/  LDG.E.64 R22, desc[UR14][R10.64+0x10] ;  /* 0x0000100e0a167981 */ /* 0x000f28000c1e1b00 */
[----:B-1----:R-:W5:Y:S01]  /*1bc0*/  LDG.E.64 R16, desc[UR14][R10.64+0x18] ;  /* 0x0000180e0a107981 */ /* 0x002f62000c1e1b00 */
[----:B--2---:R-:W-:-:S07]  /*1bd0*/  DFMA R14, R14, -R4, R18 ;  /* 0x800000040e0e722b */ /* 0x004fce0000000012 */
[----:B------:R1:W-:Y:S04]  /*1be0*/  STG.E.64 desc[UR14][R10.64], R14 ;  /* 0x0000000e0a007986 */ /* 0x0003e8000c101b0e */
[----:B------:R-:W3:Y:S02]  /*1bf0*/  LDG.E.64 R18, desc[UR14][R12.64+0x8] ;  /* 0x0000080e0c127981 */ /* 0x000ee4000c1e1b00 */
[----:B---3--:R-:W-:-:S07]  /*1c00*/  DFMA R18, R18, -R4, R20 ;  /* 0x800000041212722b */ /* 0x008fce0000000014 */
[----:B------:R1:W-:Y:S04]  /*1c10*/  STG.E.64 desc[UR14][R10.64+0x8], R18 ;  /* 0x000008120a007986 */ /* 0x0003e8000c101b0e */
[----:B------:R-:W4:Y:S02]  /*1c20*/  LDG.E.64 R20, desc[UR14][R12.64+0x10] ;  /* 0x0000100e0c147981 */ /* 0x000f24000c1e1b00 */
[----:B----4-:R-:W-:-:S07]  /*1c30*/  DFMA R20, R20, -R4, R22 ;  /* 0x800000041414722b */ /* 0x010fce0000000016 */
[----:B------:R1:W-:Y:S04]  /*1c40*/  STG.E.64 desc[UR14][R10.64+0x10], R20 ;  /* 0x000010140a007986 */ /* 0x0003e8000c101b0e */
[----:B------:R-:W5:Y:S01]  /*1c50*/  LDG.E.64 R8, desc[UR14][R12.64+0x18] ;  /* 0x0000180e0c087981 */ /* 0x000f62000c1e1b00 */
[----:B------:R-:W-:Y:S01]  /*1c60*/  MOV R7, UR16 ;  /* 0x0000001000077c02 */ /* 0x000fe20008000f00 */
[----:B------:R-:W-:Y:S02]  /*1c70*/  UIADD3 UR4, UPT, UPT, UR4, 0x8, URZ ;  /* 0x0000000804047890 */ /* 0x000fe4000fffe0ff */
[----:B------:R-:W-:Y:S01]  /*1c80*/  UPLOP3.LUT UP0, UPT, UPT, UPT, UPT, 0x40, 0x4 ;  /* 0x000000000004789c */ /* 0x000fe20003f0e870 */
[----:B-----5:R-:W-:-:S07]  /*1c90*/  DFMA R8, R8, -R4, R16 ;  /* 0x800000040808722b */ /* 0x020fce0000000010 */
[----:B------:R1:W-:Y:S04]  /*1ca0*/  STG.E.64 desc[UR14][R10.64+0x18], R8 ;  /* 0x000018080a007986 */ /* 0x0003e8000c101b0e */
.L_x_18:
[----:B------:R-:W-:-:S09]  /*1cb0*/  UISETP.NE.OR UP0, UPT, UR4, UR16, UP0 ;  /* 0x000000100400728c */ /* 0x000fd20008705670 */
[----:B------:R-:W-:Y:S05]  /*1cc0*/  BRA.U !UP0, `(.L_x_14) ;  /* 0x0000000108707547 */ /* 0x000fea000b800000 */
.L_x_15:
[----:B------:R-:W-:Y:S01]  /*1cd0*/  UIADD3 UR8, UPT, UPT, UR13, UR4, URZ ;  /* 0x000000040d087290 */ /* 0x000fe2000fffe0ff */
[----:B012-4-:R-:W-:Y:S01]  /*1ce0*/  MOV R9, UR23 ;  /* 0x0000001700097c02 */ /* 0x017fe20008000f00 */
[----:B------:R-:W-:Y:S02]  /*1cf0*/  VIADD R7, R6, UR4 ;  /* 0x0000000406077c36 */ /* 0x000fe40008000000 */
[----:B------:R-:W-:Y:S02]  /*1d00*/  UIMAD.WIDE UR8, UR8, 0x8, UR22 ;  /* 0x00000008080878a5 */ /* 0x000fe4000f8e0216 */
[----:B------:R-:W-:-:S04]  /*1d10*/  IMAD.U32 R8, RZ, RZ, UR22 ;  /* 0x00000016ff087e24 */ /* 0x000fc8000f8e00ff */
[----:B------:R-:W-:-:S04]  /*1d20*/  IMAD.WIDE R8, R7, 0x8, R8 ;  /* 0x0000000807087825 */ /* 0x000fc800078e0208 */
[----:B------:R-:W-:Y:S01]  /*1d30*/  IMAD.U32 R10, RZ, RZ, UR8 ;  /* 0x00000008ff0a7e24 */ /* 0x000fe2000f8e00ff */
[----:B------:R-:W2:Y:S01]  /*1d40*/  LDG.E.64 R14, desc[UR14][R8.64] ;  /* 0x0000000e080e7981 */ /* 0x000ea2000c1e1b00 */
[----:B------:R-:W-:-:S03]  /*1d50*/  IMAD.U32 R11, RZ, RZ, UR9 ;  /* 0x00000009ff0b7e24 */ /* 0x000fc6000f8e00ff */
[----:B------:R-:W3:Y:S04]  /*1d60*/  LDG.E.64 R16, desc[UR14][R8.64+0x8] ;  /* 0x0000080e08107981 */ /* 0x000ee8000c1e1b00 */
[----:B------:R-:W2:Y:S04]  /*1d70*/  LDG.E.64 R12, desc[UR14][R10.64] ;  /* 0x0000000e0a0c7981 */ /* 0x000ea8000c1e1b00 */
[----:B------:R-:W4:Y:S04]  /*1d80*/  LDG.E.64 R18, desc[UR14][R8.64+0x10] ;  /* 0x0000100e08127981 */ /* 0x000f28000c1e1b00 */
[----:B------:R-:W5:Y:S01]  /*1d90*/  LDG.E.64 R20, desc[UR14][R8.64+0x18] ;  /* 0x0000180e08147981 */ /* 0x000f62000c1e1b00 */
        /* <DEDUP_REMOVED lines=9> */
[----:B------:R-:W-:-:S04]  /*1e30*/  UIADD3 UR4, UPT, UPT, UR4, 0x4, URZ ;  /* 0x0000000404047890 */ /* 0x000fc8000fffe0ff */
[----:B------:R-:W-:Y:S01]  /*1e40*/  UISETP.NE.AND UP0, UPT, UR4, UR16, UPT ;  /* 0x000000100400728c */ /* 0x000fe2000bf05270 */
[----:B-----5:R-:W-:-:S07]  /*1e50*/  DFMA R18, R18, -R4, R20 ;  /* 0x800000041212722b */ /* 0x020fce0000000014 */
[----:B------:R2:W-:Y:S01]  /*1e60*/  STG.E.64 desc[UR14][R8.64+0x18], R18 ;  /* 0x0000181208007986 */ /* 0x0005e2000c101b0e */
[----:B------:R-:W-:Y:S05]  /*1e70*/  BRA.U UP0, `(.L_x_15) ;  /* 0xfffffffd00947547 */ /* 0x000fea000b83ffff */
[----:B------:R-:W-:-:S07]  /*1e80*/  MOV R7, UR16 ;  /* 0x0000001000077c02 */ /* 0x000fce0008000f00 */
.L_x_14:
[----:B------:R-:W-:-:S09]  /*1e90*/  UISETP.NE.AND UP0, UPT, UR10, URZ, UPT ;  /* 0x000000ff0a00728c */ /* 0x000fd2000bf05270 */
[----:B------:R-:W-:Y:S05]  /*1ea0*/  BRA.U !UP0, `(.L_x_11) ;  /* 0x0000000108547547 */ /* 0x000fea000b800000 */
[----:B--2-4-:R-:W2:Y:S01]  /*1eb0*/  LDC.64 R12, c[0x0][0x380] ;  /* 0x0000e000ff0c7b82 */ /* 0x014ea20000000a00 */
[----:B-1----:R-:W-:Y:S02]  /*1ec0*/  VIADD R11, R7, UR13 ;  /* 0x0000000d070b7c36 */ /* 0x002fe40008000000 */
[----:B------:R-:W-:Y:S02]  /*1ed0*/  IMAD.IADD R7, R6, 0x1, R7 ;  /* 0x0000000106077824 */ /* 0x000fe400078e0207 */
[----:B--2---:R-:W-:-:S04]  /*1ee0*/  IMAD.WIDE R10, R11, 0x8, R12 ;  /* 0x000000080b0a7825 */ /* 0x004fc800078e020c */
[----:B------:R-:W-:Y:S02]  /*1ef0*/  IMAD.WIDE R12, R7, 0x8, R12 ;  /* 0x00000008070c7825 */ /* 0x000fe400078e020c */
[----:B------:R-:W2:Y:S04]  /*1f00*/  LDG.E.64 R6, desc[UR14][R10.64] ;  /* 0x0000000e0a067981 */ /* 0x000ea8000c1e1b00 */
[----:B------:R-:W2:Y:S01]  /*1f10*/  LDG.E.64 R8, desc[UR14][R12.64] ;  /* 0x0000000e0c087981 */ /* 0x000ea2000c1e1b00 */
[----:B------:R-:W-:Y:S01]  /*1f20*/  UISETP.NE.AND UP0, UPT, UR10, 0x1, UPT ;  /* 0x000000010a00788c */ /* 0x000fe2000bf05270 */
[----:B--2---:R-:W-:-:S07]  /*1f30*/  DFMA R6, R6, -R4, R8 ;  /* 0x800000040606722b */ /* 0x004fce0000000008 */
[----:B------:R3:W-:Y:S01]  /*1f40*/  STG.E.64 desc[UR14][R12.64], R6 ;  /* 0x000000060c007986 */ /* 0x0007e2000c101b0e */
[----:B------:R-:W-:Y:S05]  /*1f50*/  BRA.U !UP0, `(.L_x_11) ;  /* 0x0000000108287547 */ /* 0x000fea000b800000 */
[----:B---3--:R-:W2:Y:S04]  /*1f60*/  LDG.E.64 R6, desc[UR14][R10.64+0x8] ;  /* 0x0000080e0a067981 */ /* 0x008ea8000c1e1b00 */
[----:B------:R-:W2:Y:S01]  /*1f70*/  LDG.E.64 R8, desc[UR14][R12.64+0x8] ;  /* 0x0000080e0c087981 */ /* 0x000ea2000c1e1b00 */
[----:B------:R-:W-:Y:S01]  /*1f80*/  UISETP.NE.AND UP0, UPT, UR10, 0x2, UPT ;  /* 0x000000020a00788c */ /* 0x000fe2000bf05270 */
[----:B--2---:R-:W-:-:S07]  /*1f90*/  DFMA R6, R6, -R4, R8 ;  /* 0x800000040606722b */ /* 0x004fce0000000008 */
[----:B------:R1:W-:Y:S01]  /*1fa0*/  STG.E.64 desc[UR14][R12.64+0x8], R6 ;  /* 0x000008060c007986 */ /* 0x0003e2000c101b0e */
[----:B------:R-:W-:Y:S05]  /*1fb0*/  BRA.U !UP0, `(.L_x_11) ;  /* 0x0000000108107547 */ /* 0x000fea000b800000 */
[----:B-1----:R-:W2:Y:S04]  /*1fc0*/  LDG.E.64 R6, desc[UR14][R10.64+0x10] ;  /* 0x0000100e0a067981 */ /* 0x002ea8000c1e1b00 */
[----:B------:R-:W2:Y:S02]  /*1fd0*/  LDG.E.64 R8, desc[UR14][R12.64+0x10] ;  /* 0x0000100e0c087981 */ /* 0x000ea4000c1e1b00 */
[----:B--2---:R-:W-:-:S07]  /*1fe0*/  DFMA R6, R6, -R4, R8 ;  /* 0x800000040606722b */ /* 0x004fce0000000008 */
[----:B------:R1:W-:Y:S04]  /*1ff0*/  STG.E.64 desc[UR14][R12.64+0x10], R6 ;  /* 0x000010060c007986 */ /* 0x0003e8000c101b0e */
.L_x_11:
[----:B0-----:R-:W-:Y:S05]  /*2000*/  BSYNC.RECONVERGENT B0 ;  /* 0x0000000000007941 */ /* 0x001fea0003800200 */
.L_x_10:
[----:B------:R-:W-:Y:S01]  /*2010*/  IADD3 R3, PT, PT, R3, 0x1, RZ ;  /* 0x0000000103037810 */ /* 0x000fe20007ffe0ff */
[----:B------:R-:W-:Y:S03]  /*2020*/  BAR.SYNC.DEFER_BLOCKING 0x0 ;  /* 0x0000000000007b1d */ /* 0x000fe60000010000 */
[----:B------:R-:W-:-:S13]  /*2030*/  ISETP.GE.AND P0, PT, R3, R0, PT ;  /* 0x000000000300720c */ /* 0x000fda0003f06270 */
[----:B------:R-:W-:Y:S05]  /*2040*/  @!P0 BRA `(.L_x_19) ;  /* 0xffffffe000ac8947 */ /* 0x000fea000383ffff */
[----:B------:R-:W-:Y:S05]  /*2050*/  EXIT ;  /* 0x000000000000794d */ /* 0x000fea0003800000 */
        .weak           $__internal_0_$__cuda_sm20_div_rn_f64_full
        .type           $__internal_0_$__cuda_sm20_div_rn_f64_full,@function
        .size           $__internal_0_$__cuda_sm20_div_rn_f64_full,(.L_x_26 - $__internal_0_$__cuda_sm20_div_rn_f64_full)
$__internal_0_$__cuda_sm20_div_rn_f64_full:
[C---:B------:R-:W-:Y:S01]  /*2060*/  FSETP.GEU.AND P0, PT, |R11|.reuse, 1.469367938527859385e-39, PT ;  /* 0x001000000b00780b */ /* 0x040fe20003f0e200 */
[----:B------:R-:W-:Y:S01]  /*2070*/  IMAD.MOV.U32 R14, RZ, RZ, 0x1 ;  /* 0x00000001ff0e7424 */ /* 0x000fe200078e00ff */
[----:B------:R-:W-:Y:S01]  /*2080*/  LOP3.LUT R8, R11, 0x800fffff, RZ, 0xc0, !PT ;  /* 0x800fffff0b087812 */ /* 0x000fe200078ec0ff */
[----:B------:R-:W-:Y:S01]  /*2090*/  BSSY B2, `(.L_x_20) ;  /* 0x0000054000027945 */ /* 0x000fe20003800000 */
[C---:B------:R-:W-:Y:S02]  /*20a0*/  FSETP.GEU.AND P1, PT, |R13|.reuse, 1.469367938527859385e-39, PT ;  /* 0x001000000d00780b */ /* 0x040fe40003f2e200 */
[----:B------:R-:W-:Y:S01]  /*20b0*/  LOP3.LUT R9, R8, 0x3ff00000, RZ, 0xfc, !PT ;  /* 0x3ff0000008097812 */ /* 0x000fe200078efcff */
[----:B------:R-:W-:Y:S01]  /*20c0*/  IMAD.MOV.U32 R8, RZ, RZ, R10 ;  /* 0x000000ffff087224 */ /* 0x000fe200078e000a */
[----:B------:R-:W-:Y:S02]  /*20d0*/  LOP3.LUT R4, R13, 0x7ff00000, RZ, 0xc0, !PT ;  /* 0x7ff000000d047812 */ /* 0x000fe400078ec0ff */
[----:B------:R-:W-:-:S03]  /*20e0*/  LOP3.LUT R25, R11, 0x7ff00000, RZ, 0xc0, !PT ;  /* 0x7ff000000b197812 */ /* 0x000fc600078ec0ff */
[----:B------:R-:W-:Y:S01]  /*20f0*/  @!P0 DMUL R8, R10, 8.98846567431157953865e+307 ;  /* 0x7fe000000a088828 */ /* 0x000fe20000000000 */
[----:B------:R-:W-:-:S03]  /*2100*/  ISETP.GE.U32.AND P3, PT, R4, R25, PT ;  /* 0x000000190400720c */ /* 0x000fc60003f66070 */
[----:B------:R-:W-:Y:S02]  /*2110*/  @!P1 LOP3.LUT R5, R11, 0x7ff00000, RZ, 0xc0, !PT ;  /* 0x7ff000000b059812 */ /* 0x000fe400078ec0ff */
[----:B------:R-:W0:Y:S02]  /*2120*/  MUFU.RCP64H R15, R9 ;  /* 0x00000009000f7308 */ /* 0x000e240000001800 */
[----:B------:R-:W-:Y:S02]  /*2130*/  @!P1 ISETP.GE.U32.AND P2, PT, R4, R5, PT ;  /* 0x000000050400920c */ /* 0x000fe40003f46070 */
[----:B------:R-:W-:Y:S02]  /*2140*/  MOV R5, 0x1ca00000 ;  /* 0x1ca0000000057802 */ /* 0x000fe40000000f00 */
[----:B------:R-:W-:Y:S02]  /*2150*/  @!P0 LOP3.LUT R25, R9, 0x7ff00000, RZ, 0xc0, !PT ;  /* 0x7ff0000009198812 */ /* 0x000fe400078ec0ff */
[----:B------:R-:W-:-:S04]  /*2160*/  @!P1 SEL R17, R5, 0x63400000, !P2 ;  /* 0x6340000005119807 */ /* 0x000fc80005000000 */
[----:B------:R-:W-:-:S04]  /*2170*/  @!P1 LOP3.LUT R20, R17, 0x80000000, R13, 0xf8, !PT ;  /* 0x8000000011149812 */ /* 0x000fc800078ef80d */
[----:B------:R-:W-:Y:S01]  /*2180*/  @!P1 LOP3.LUT R21, R20, 0x100000, RZ, 0xfc, !PT ;  /* 0x0010000014159812 */ /* 0x000fe200078efcff */
[----:B0-----:R-:W-:Y:S01]  /*2190*/  DFMA R18, R14, -R8, 1 ;  /* 0x3ff000000e12742b */ /* 0x001fe20000000808 */
[----:B------:R-:W-:-:S07]  /*21a0*/  @!P1 IMAD.MOV.U32 R20, RZ, RZ, RZ ;  /* 0x000000ffff149224 */ /* 0x000fce00078e00ff */
[----:B------:R-:W-:-:S08]  /*21b0*/  DFMA R18, R18, R18, R18 ;  /* 0x000000121212722b */ /* 0x000fd00000000012 */
[----:B------:R-:W-:Y:S01]  /*21c0*/  DFMA R18, R14, R18, R14 ;  /* 0x000000120e12722b */ /* 0x000fe2000000000e */
[----:B------:R-:W-:Y:S01]  /*21d0*/  SEL R15, R5, 0x63400000, !P3 ;  /* 0x63400000050f7807 */ /* 0x000fe20005800000 */
[----:B------:R-:W-:-:S03]  /*21e0*/  IMAD.MOV.U32 R14, RZ, RZ, R12 ;  /* 0x000000ffff0e7224 */ /* 0x000fc600078e000c */
[----:B------:R-:W-:-:S03]  /*21f0*/  LOP3.LUT R15, R15, 0x800fffff, R13, 0xf8, !PT ;  /* 0x800fffff0f0f7812 */ /* 0x000fc600078ef80d */
[----:B------:R-:W-:-:S03]  /*2200*/  DFMA R16, R18, -R8, 1 ;  /* 0x3ff000001210742b */ /* 0x000fc60000000808 */
[----:B------:R-:W-:-:S05]  /*2210*/  @!P1 DFMA R14, R14, 2, -R20 ;  /* 0x400000000e0e982b */ /* 0x000fca0000000814 */
[----:B------:R-:W-:-:S08]  /*2220*/  DFMA R16, R18, R16, R18 ;  /* 0x000000101210722b */ /* 0x000fd00000000012 */
[----:B------:R-:W-:-:S08]  /*2230*/  DMUL R18, R16, R14 ;  /* 0x0000000e10127228 */ /* 0x000fd00000000000 */
[----:B------:R-:W-:-:S08]  /*2240*/  DFMA R20, R18, -R8, R14 ;  /* 0x800000081214722b */ /* 0x000fd0000000000e */
[----:B------:R-:W-:Y:S01]  /*2250*/  DFMA R20, R16, R20, R18 ;  /* 0x000000141014722b */ /* 0x000fe20000000012 */
[----:B------:R-:W-:Y:S01]  /*2260*/  MOV R16, R4 ;  /* 0x0000000400107202 */ /* 0x000fe20000000f00 */
[----:B------:R-:W-:Y:S01]  /*2270*/  VIADD R18, R25, 0xffffffff ;  /* 0xffffffff19127836 */ /* 0x000fe20000000000 */
[----:B------:R-:W-:-:S05]  /*2280*/  @!P1 LOP3.LUT R16, R15, 0x7ff00000, RZ, 0xc0, !PT ;  /* 0x7ff000000f109812 */ /* 0x000fca00078ec0ff */
[----:B------:R-:W-:-:S05]  /*2290*/  VIADD R17, R16, 0xffffffff ;  /* 0xffffffff10117836 */ /* 0x000fca0000000000 */
[----:B------:R-:W-:-:S04]  /*22a0*/  ISETP.GT.U32.AND P0, PT, R17, 0x7feffffe, PT ;  /* 0x7feffffe1100780c */ /* 0x000fc80003f04070 */
[----:B------:R-:W-:-:S13]  /*22b0*/  ISETP.GT.U32.OR P0, PT, R18, 0x7feffffe, P0 ;  /* 0x7feffffe1200780c */ /* 0x000fda0000704470 */
[----:B------:R-:W-:Y:S05]  /*22c0*/  @P0 BRA `(.L_x_21) ;  /* 0x00000000006c0947 */ /* 0x000fea0003800000 */
[----:B------:R-:W-:-:S04]  /*22d0*/  LOP3.LUT R13, R11, 0x7ff00000, RZ, 0xc0, !PT ;  /* 0x7ff000000b0d7812 */ /* 0x000fc800078ec0ff */
[CC--:B------:R-:W-:Y:S02]  /*22e0*/  VIADDMNMX R12, R4.reuse, -R13.reuse, 0xb9600000, !PT ;  /* 0xb9600000040c7446 */ /* 0x0c0fe4000780090d */
[----:B------:R-:W-:Y:S02]  /*22f0*/  ISETP.GE.U32.AND P0, PT, R4, R13, PT ;  /* 0x0000000d0400720c */ /* 0x000fe40003f06070 */
[----:B------:R-:W-:Y:S02]  /*2300*/  VIMNMX R12, PT, PT, R12, 0x46a00000, PT ;  /* 0x46a000000c0c7848 */ /* 0x000fe40003fe0100 */
[----:B------:R-:W-:-:S04]  /*2310*/  SEL R5, R5, 0x63400000, !P0 ;  /* 0x6340000005057807 */ /* 0x000fc80004000000 */
[----:B------:R-:W-:Y:S01]  /*2320*/  IADD3 R16, PT, PT, -R5, R12, RZ ;  /* 0x0000000c05107210 */ /* 0x000fe20007ffe1ff */
[----:B------:R-:W-:-:S04]  /*2330*/  IMAD.MOV.U32 R12, RZ, RZ, RZ ;  /* 0x000000ffff0c7224 */ /* 0x000fc800078e00ff */
[----:B------:R-:W-:-:S06]  /*2340*/  VIADD R13, R16, 0x7fe00000 ;  /* 0x7fe00000100d7836 */ /* 0x000fcc0000000000 */
[----:B------:R-:W-:-:S10]  /*2350*/  DMUL R4, R20, R12 ;  /* 0x0000000c14047228 */ /* 0x000fd40000000000 */
[----:B------:R-:W-:-:S13]  /*2360*/  FSETP.GTU.AND P0, PT, |R5|, 1.469367938527859385e-39, PT ;  /* 0x001000000500780b */ /* 0x000fda0003f0c200 */
[----:B------:R-:W-:Y:S05]  /*2370*/  @P0 BRA `(.L_x_22) ;  /* 0x0000000000940947 */ /* 0x000fea0003800000 */
[----:B------:R-:W-:Y:S01]  /*2380*/  DFMA R8, R20, -R8, R14 ;  /* 0x800000081408722b */ /* 0x000fe2000000000e */
[----:B------:R-:W-:-:S09]  /*2390*/  MOV R12, RZ ;  /* 0x000000ff000c7202 */ /* 0x000fd20000000f00 */
[C---:B------:R-:W-:Y:S02]  /*23a0*/  FSETP.NEU.AND P0, PT, R9.reuse, RZ, PT ;  /* 0x000000ff0900720b */ /* 0x040fe40003f0d000 */
[----:B------:R-:W-:-:S04]  /*23b0*/  LOP3.LUT R11, R9, 0x80000000, R11, 0x48, !PT ;  /* 0x80000000090b7812 */ /* 0x000fc800078e480b */
[----:B------:R-:W-:-:S07]  /*23c0*/  LOP3.LUT R13, R11, R13, RZ, 0xfc, !PT ;  /* 0x0000000d0b0d7212 */ /* 0x000fce00078efcff */
[----:B------:R-:W-:Y:S05]  /*23d0*/  @!P0 BRA `(.L_x_22) ;  /* 0x00000000007c8947 */ /* 0x000fea0003800000 */
[----:B------:R-:W-:Y:S01]  /*23e0*/  IMAD.MOV R9, RZ, RZ, -R16 ;  /* 0x000000ffff097224 */ /* 0x000fe200078e0a10 */
[----:B------:R-:W-:Y:S01]  /*23f0*/  DMUL.RP R12, R20, R12 ;  /* 0x0000000c140c7228 */ /* 0x000fe20000008000 */
[----:B------:R-:W-:-:S06]  /*2400*/  IMAD.MOV.U32 R8, RZ, RZ, RZ ;  /* 0x000000ffff087224 */ /* 0x000fcc00078e00ff */
[----:B------:R-:W-:-:S03]  /*2410*/  DFMA R8, R4, -R8, R20 ;  /* 0x800000080408722b */ /* 0x000fc60000000014 */
[----:B------:R-:W-:-:S03]  /*2420*/  LOP3.LUT R11, R13, R11, RZ, 0x3c, !PT ;  /* 0x0000000b0d0b7212 */ /* 0x000fc600078e3cff */
[----:B------:R-:W-:-:S04]  /*2430*/  IADD3 R8, PT, PT, -R16, -0x43300000, RZ ;  /* 0xbcd0000010087810 */ /* 0x000fc80007ffe1ff */
[----:B------:R-:W-:-:S04]  /*2440*/  FSETP.NEU.AND P0, PT, |R9|, R8, PT ;  /* 0x000000080900720b */ /* 0x000fc80003f0d200 */
[----:B------:R-:W-:Y:S02]  /*2450*/  FSEL R4, R12, R4, !P0 ;  /* 0x000000040c047208 */ /* 0x000fe40004000000 */
[----:B------:R-:W-:Y:S01]  /*2460*/  FSEL R5, R11, R5, !P0 ;  /* 0x000000050b057208 */ /* 0x000fe20004000000 */
[----:B------:R-:W-:Y:S06]  /*2470*/  BRA `(.L_x_22) ;  /* 0x0000000000547947 */ /* 0x000fec0003800000 */
.L_x_21:
[----:B------:R-:W-:-:S14]  /*2480*/  DSETP.NAN.AND P0, PT, R12, R12, PT ;  /* 0x0000000c0c00722a */ /* 0x000fdc0003f08000 */
[----:B------:R-:W-:Y:S05]  /*2490*/  @P0 BRA `(.L_x_23) ;  /* 0x0000000000440947 */ /* 0x000fea0003800000 */
[----:B------:R-:W-:-:S14]  /*24a0*/  DSETP.NAN.AND P0, PT, R10, R10, PT ;  /* 0x0000000a0a00722a */ /* 0x000fdc0003f08000 */
[----:B------:R-:W-:Y:S05]  /*24b0*/  @P0 BRA `(.L_x_24) ;  /* 0x0000000000300947 */ /* 0x000fea0003800000 */
[----:B------:R-:W-:Y:S01]  /*24c0*/  ISETP.NE.AND P0, PT, R16, R25, PT ;  /* 0x000000191000720c */ /* 0x000fe20003f05270 */
[----:B------:R-:W-:Y:S01]  /*24d0*/  IMAD.MOV.U32 R5, RZ, RZ, -0x80000 ;  /* 0xfff80000ff057424 */ /* 0x000fe200078e00ff */
[----:B------:R-:W-:-:S11]  /*24e0*/  MOV R4, 0x0 ;  /* 0x0000000000047802 */ /* 0x000fd60000000f00 */
[----:B------:R-:W-:Y:S05]  /*24f0*/  @!P0 BRA `(.L_x_22) ;  /* 0x0000000000348947 */ /* 0x000fea0003800000 */
[----:B------:R-:W-:Y:S02]  /*2500*/  ISETP.NE.AND P0, PT, R16, 0x7ff00000, PT ;  /* 0x7ff000001000780c */ /* 0x000fe40003f05270 */
[----:B------:R-:W-:Y:S02]  /*2510*/  LOP3.LUT R5, R13, 0x80000000, R11, 0x48, !PT ;  /* 0x800000000d057812 */ /* 0x000fe400078e480b */
[----:B------:R-:W-:-:S13]  /*2520*/  ISETP.EQ.OR P0, PT, R25, RZ, !P0 ;  /* 0x000000ff1900720c */ /* 0x000fda0004702670 */
[----:B------:R-:W-:Y:S01]  /*2530*/  @P0 LOP3.LUT R8, R5, 0x7ff00000, RZ, 0xfc, !PT ;  /* 0x7ff0000005080812 */ /* 0x000fe200078efcff */
[----:B------:R-:W-:Y:S01]  /*2540*/  @!P0 IMAD.MOV.U32 R4, RZ, RZ, RZ ;  /* 0x000000ffff048224 */ /* 0x000fe200078e00ff */
[----:B------:R-:W-:-:S03]  /*2550*/  @P0 MOV R4, RZ ;  /* 0x000000ff00040202 */ /* 0x000fc60000000f00 */
[----:B------:R-:W-:Y:S01]  /*2560*/  @P0 IMAD.MOV.U32 R5, RZ, RZ, R8 ;  /* 0x000000ffff050224 */ /* 0x000fe200078e0008 */
[----:B------:R-:W-:Y:S06]  /*2570*/  BRA `(.L_x_22) ;  /* 0x0000000000147947 */ /* 0x000fec0003800000 */
.L_x_24:
[----:B------:R-:W-:Y:S01]  /*2580*/  LOP3.LUT R5, R11, 0x80000, RZ, 0xfc, !PT ;  /* 0x000800000b057812 */ /* 0x000fe200078efcff */
[----:B------:R-:W-:Y:S01]  /*2590*/  IMAD.MOV.U32 R4, RZ, RZ, R10 ;  /* 0x000000ffff047224 */ /* 0x000fe200078e000a */
[----:B------:R-:W-:Y:S06]  /*25a0*/  BRA `(.L_x_22) ;  /* 0x0000000000087947 */ /* 0x000fec0003800000 */
.L_x_23:
[----:B------:R-:W-:Y:S02]  /*25b0*/  LOP3.LUT R5, R13, 0x80000, RZ, 0xfc, !PT ;  /* 0x000800000d057812 */ /* 0x000fe400078efcff */
[----:B------:R-:W-:-:S07]  /*25c0*/  MOV R4, R12 ;  /* 0x0000000c00047202 */ /* 0x000fce0000000f00 */
.L_x_22:
[----:B------:R-:W-:Y:S05]  /*25d0*/  BSYNC B2 ;  /* 0x0000000000027941 */ /* 0x000fea0003800000 */
.L_x_20:
[----:B------:R-:W-:Y:S01]  /*25e0*/  IMAD.MOV.U32 R8, RZ, RZ, R4 ;  /* 0x000000ffff087224 */ /* 0x000fe200078e0004 */
[----:B------:R-:W-:Y:S01]  /*25f0*/  MOV R4, R2 ;  /* 0x0000000200047202 */ /* 0x000fe20000000f00 */
[----:B------:R-:W-:Y:S02]  /*2600*/  IMAD.MOV.U32 R9, RZ, RZ, R5 ;  /* 0x000000ffff097224 */ /* 0x000fe400078e0005 */
[----:B------:R-:W-:-:S04]  /*2610*/  IMAD.MOV.U32 R5, RZ, RZ, 0x0 ;  /* 0x00000000ff057424 */ /* 0x000fc800078e00ff */
[----:B------:R-:W-:Y:S05]  /*2620*/  RET.REL.NODEC R4 `(_Z15SubsPivotKernelPdiii) ;  /* 0xffffffd804747950 */ /* 0x000fea0003c3ffff */
.L_x_25:
[----:B------:R-:W-:-:S00]  /*2630*/  BRA `(.L_x_25) ;  /* 0xfffffffc00fc7947 */ /* 0x000fc0000383ffff */
[----:B------:R-:W-:-:S00]  /*2640*/  NOP ;  /* 0x0000000000007918 */ /* 0x000fc00000000000 */
        /* <DEDUP_REMOVED lines=11> */
.L_x_26:


//--------------------- .nv.shared.reserved.0     --------------------------
	.section	.nv.shared.reserved.0,"aw",@nobits
	.weak		__nv_reservedSMEM_offset_0_alias
	.size		__nv_reservedSMEM_offset_0_alias, 0, 64
	.other		__nv_reservedSMEM_offset_0_alias,@"STO_CUDA_RESERVED_SHARED STV_DEFAULT"
__nv_reservedSMEM_offset_0_alias:
	.zero		0
	.zero		64


//--------------------- .nv.constant0._Z15SubsPivotKernelPdiii --------------------------
	.section	.nv.constant0._Z15SubsPivotKernelPdiii,"a",@progbits
	.sectionflags	@""
	.align	4
.nv.constant0._Z15SubsPivotKernelPdiii:
	.zero		916


//--------------------- SYMBOLS --------------------------

	.type		.nv.reservedSmem.offset0,@object
	.size		.nv.reservedSmem.offset0,0x4
